//
// Generated by NVIDIA NVVM Compiler
//
// Compiler Build ID: CL-36424714
// Cuda compilation tools, release 13.0, V13.0.88
// Based on NVVM 20.0.0
//

.version 9.0
.target sm_100
.address_size 64

	// .globl	_Z8ReducePIPfi
.extern .func  (.param .b32 func_retval0) vprintf
(
	.param .b64 vprintf_param_0,
	.param .b64 vprintf_param_1
)
;
.extern .shared .align 16 .b8 s_pi[];
.extern .shared .align 16 .b8 s_sum[];
.global .align 1 .b8 $str[7] = {37, 100, 44, 37, 102, 10};

.visible .entry _Z8ReducePIPfi(
	.param .u64 .ptr .align 1 _Z8ReducePIPfi_param_0,
	.param .u32 _Z8ReducePIPfi_param_1
)
{
	.reg .pred 	%p<6>;
	.reg .b32 	%r<20>;
	.reg .b32 	%f<13>;
	.reg .b64 	%rd<5>;
	.reg .b64 	%fd<5>;

	ld.param.u64 	%rd1, [_Z8ReducePIPfi_param_0];
	ld.param.u32 	%r11, [_Z8ReducePIPfi_param_1];
	mov.u32 	%r1, %ctaid.x;
	mov.u32 	%r2, %ntid.x;
	mov.u32 	%r3, %tid.x;
	mad.lo.s32 	%r18, %r1, %r2, %r3;
	shl.b32 	%r12, %r3, 2;
	mov.u32 	%r13, s_pi;
	add.s32 	%r5, %r13, %r12;
	mov.b32 	%r14, 0;
	st.shared.u32 	[%r5], %r14;
	setp.ge.s32 	%p1, %r18, %r11;
	@%p1 bra 	$L__BB0_4;
	cvt.rn.f64.s32 	%fd1, %r11;
	mov.u32 	%r15, %nctaid.x;
	mul.lo.s32 	%r6, %r2, %r15;
	mov.f32 	%f12, 0f00000000;
$L__BB0_2:
	setp.lt.s32 	%p2, %r6, %r11;
	cvt.rn.f64.s32 	%fd2, %r18;
	add.f64 	%fd3, %fd2, 0d3FE0000000000000;
	div.rn.f64 	%fd4, %fd3, %fd1;
	cvt.rn.f32.f64 	%f4, %fd4;
	fma.rn.f32 	%f5, %f4, %f4, 0f3F800000;
	mov.f32 	%f6, 0f40800000;
	div.rn.f32 	%f7, %f6, %f5;
	add.f32 	%f12, %f7, %f12;
	mov.u32 	%r18, %r6;
	@%p2 bra 	$L__BB0_2;
	st.shared.f32 	[%r5], %f12;
$L__BB0_4:
	setp.lt.u32 	%p3, %r1, 2;
	@%p3 bra 	$L__BB0_9;
	shr.u32 	%r19, %r1, 1;
$L__BB0_6:
	setp.ge.u32 	%p4, %r3, %r19;
	@%p4 bra 	$L__BB0_8;
	shl.b32 	%r16, %r19, 2;
	add.s32 	%r17, %r5, %r16;
	ld.shared.f32 	%f8, [%r17];
	ld.shared.f32 	%f9, [%r5];
	add.f32 	%f10, %f8, %f9;
	st.shared.f32 	[%r5], %f10;
$L__BB0_8:
	bar.sync 	0;
	add.s32 	%r19, %r19, 1;
	bra.uni 	$L__BB0_6;
$L__BB0_9:
	setp.ne.s32 	%p5, %r3, 0;
	@%p5 bra 	$L__BB0_11;
	ld.shared.f32 	%f11, [s_pi];
	cvta.to.global.u64 	%rd2, %rd1;
	mul.wide.u32 	%rd3, %r1, 4;
	add.s64 	%rd4, %rd2, %rd3;
	st.global.f32 	[%rd4], %f11;
$L__BB0_11:
	ret;

}
	// .globl	_Z9ReducePI2PfiS_
.visible .entry _Z9ReducePI2PfiS_(
	.param .u64 .ptr .align 1 _Z9ReducePI2PfiS__param_0,
	.param .u32 _Z9ReducePI2PfiS__param_1,
	.param .u64 .ptr .align 1 _Z9ReducePI2PfiS__param_2
)
{
	.local .align 16 .b8 	__local_depot1[16];
	.reg .b64 	%SP;
	.reg .b64 	%SPL;
	.reg .pred 	%p<5>;
	.reg .b32 	%r<17>;
	.reg .b32 	%f<9>;
	.reg .b64 	%rd<15>;
	.reg .b64 	%fd<3>;

	mov.u64 	%SPL, __local_depot1;
	cvta.local.u64 	%SP, %SPL;
	ld.param.u64 	%rd3, [_Z9ReducePI2PfiS__param_0];
	ld.param.u32 	%r6, [_Z9ReducePI2PfiS__param_1];
	ld.param.u64 	%rd2, [_Z9ReducePI2PfiS__param_2];
	cvta.to.global.u64 	%rd4, %rd3;
	add.u64 	%rd5, %SP, 0;
	add.u64 	%rd1, %SPL, 0;
	mov.u32 	%r1, %tid.x;
	mul.wide.u32 	%rd6, %r1, 4;
	add.s64 	%rd7, %rd4, %rd6;
	ld.global.f32 	%f1, [%rd7];
	shl.b32 	%r7, %r1, 2;
	mov.u32 	%r8, s_sum;
	add.s32 	%r2, %r8, %r7;
	st.shared.f32 	[%r2], %f1;
	bar.sync 	0;
	mov.u32 	%r16, %ntid.x;
	setp.lt.u32 	%p1, %r16, 2;
	@%p1 bra 	$L__BB1_4;
$L__BB1_1:
	shr.u32 	%r5, %r16, 1;
	setp.ge.u32 	%p2, %r1, %r5;
	@%p2 bra 	$L__BB1_3;
	shl.b32 	%r9, %r5, 2;
	add.s32 	%r10, %r2, %r9;
	ld.shared.f32 	%f2, [%r10];
	ld.shared.f32 	%f3, [%r2];
	add.f32 	%f4, %f2, %f3;
	st.shared.f32 	[%r2], %f4;
$L__BB1_3:
	bar.sync 	0;
	setp.gt.u32 	%p3, %r16, 3;
	mov.u32 	%r16, %r5;
	@%p3 bra 	$L__BB1_1;
$L__BB1_4:
	ld.shared.f32 	%f5, [%r2];
	cvt.f64.f32 	%fd1, %f5;
	st.local.u32 	[%rd1], %r1;
	st.local.f64 	[%rd1+8], %fd1;
	mov.u64 	%rd8, $str;
	cvta.global.u64 	%rd9, %rd8;
	{ // callseq 0, 0
	.param .b64 param0;
	st.param.b64 	[param0], %rd9;
	.param .b64 param1;
	st.param.b64 	[param1], %rd5;
	.param .b32 retval0;
	call.uni (retval0), 
	vprintf, 
	(
	param0, 
	param1
	);
	ld.param.b32 	%r11, [retval0];
	} // callseq 0
	setp.ne.s32 	%p4, %r1, 0;
	@%p4 bra 	$L__BB1_6;
	ld.shared.f32 	%f6, [s_sum];
	cvt.rn.f32.s32 	%f7, %r6;
	div.rn.f32 	%f8, %f6, %f7;
	cvta.to.global.u64 	%rd11, %rd2;
	st.global.f32 	[%rd11], %f8;
	cvt.f64.f32 	%fd2, %f8;
	mov.b32 	%r13, 0;
	st.local.u32 	[%rd1], %r13;
	st.local.f64 	[%rd1+8], %fd2;
	cvta.global.u64 	%rd13, %rd8;
	{ // callseq 1, 0
	.param .b64 param0;
	st.param.b64 	[param0], %rd13;
	.param .b64 param1;
	st.param.b64 	[param1], %rd5;
	.param .b32 retval0;
	call.uni (retval0), 
	vprintf, 
	(
	param0, 
	param1
	);
	ld.param.b32 	%r14, [retval0];
	} // callseq 1
$L__BB1_6:
	ret;

}


// ===== COMPILED SASS (sm_100) =====

	.target	sm_100

	.elftype	@"ET_EXEC"


//--------------------- .note.nv.tkinfo           --------------------------
	.section	.note.nv.tkinfo,"",@"SHT_NOTE"
	.sectionflags	@"SHF_NOTE_NV_TKINFO"
	.tkinfo
        /*0018*/ 	.word	0x00000002
        /*0030*/ 	.string	""
        /*0030*/ 	.string	"ptxas"
        /*0030*/ 	.string	"Cuda compilation tools, release 13.0, V13.0.88"
        /*0030*/ 	.string	"Build cuda_13.0.r13.0/compiler.36424714_0"
        /*0030*/ 	.string	"-arch sm_100 -m 64 "



//--------------------- .note.nv.cuinfo           --------------------------
	.section	.note.nv.cuinfo,"",@"SHT_NOTE"
	.sectionflags	@"SHF_NOTE_NV_CUINFO"
        /*0018*/ 	.short	0x0002
        /*001a*/ 	.short	0x0064
        /*001c*/ 	.short	0x0082
	.zero		2


//--------------------- .nv.info                  --------------------------
	.section	.nv.info,"",@"SHT_CUDA_INFO"
	.align	4


	//----- nvinfo : EIATTR_REGCOUNT
	.align		4
        /*0000*/ 	.byte	0x04, 0x2f
        /*0002*/ 	.short	(.L_2 - .L_1)
	.align		4
.L_1:
        /*0004*/ 	.word	index@(_Z8ReducePIPfi)
        /*0008*/ 	.word	0x0000001c


	//----- nvinfo : EIATTR_FRAME_SIZE
	.align		4
.L_2:
        /*000c*/ 	.byte	0x04, 0x11
        /*000e*/ 	.short	(.L_4 - .L_3)
	.align		4
.L_3:
        /*0010*/ 	.word	index@($__internal_2_$__cuda_sm3x_div_rn_noftz_f32_slowpath)
        /*0014*/ 	.word	0x00000000


	//----- nvinfo : EIATTR_FRAME_SIZE
	.align		4
.L_4:
        /*0018*/ 	.byte	0x04, 0x11
        /*001a*/ 	.short	(.L_6 - .L_5)
	.align		4
.L_5:
        /*001c*/ 	.word	index@($__internal_1_$__cuda_sm20_div_rn_f64_full)
        /*0020*/ 	.word	0x00000000


	//----- nvinfo : EIATTR_FRAME_SIZE
	.align		4
.L_6:
        /*0024*/ 	.byte	0x04, 0x11
        /*0026*/ 	.short	(.L_8 - .L_7)
	.align		4
.L_7:
        /*0028*/ 	.word	index@(_Z8ReducePIPfi)
        /*002c*/ 	.word	0x00000000


	//----- nvinfo : EIATTR_REGCOUNT
	.align		4
.L_8:
        /*0030*/ 	.byte	0x04, 0x2f
        /*0032*/ 	.short	(.L_10 - .L_9)
	.align		4
.L_9:
        /*0034*/ 	.word	index@(_Z9ReducePI2PfiS_)
        /*0038*/ 	.word	0x00000018


	//----- nvinfo : EIATTR_FRAME_SIZE
	.align		4
.L_10:
        /*003c*/ 	.byte	0x04, 0x11
        /*003e*/ 	.short	(.L_12 - .L_11)
	.align		4
.L_11:
        /*0040*/ 	.word	index@($__internal_0_$__cuda_sm3x_div_rn_noftz_f32_slowpath)
        /*0044*/ 	.word	0x00000010


	//----- nvinfo : EIATTR_FRAME_SIZE
	.align		4
.L_12:
        /*0048*/ 	.byte	0x04, 0x11
        /*004a*/ 	.short	(.L_14 - .L_13)
	.align		4
.L_13:
        /*004c*/ 	.word	index@(_Z9ReducePI2PfiS_)
        /*0050*/ 	.word	0x00000010


	//----- nvinfo : EIATTR_MIN_STACK_SIZE
	.align		4
.L_14:
        /*0054*/ 	.byte	0x04, 0x12
        /*0056*/ 	.short	(.L_16 - .L_15)
	.align		4
.L_15:
        /*0058*/ 	.word	index@(_Z9ReducePI2PfiS_)
        /*005c*/ 	.word	0x00000010


	//----- nvinfo : EIATTR_MIN_STACK_SIZE
	.align		4
.L_16:
        /*0060*/ 	.byte	0x04, 0x12
        /*0062*/ 	.short	(.L_18 - .L_17)
	.align		4
.L_17:
        /*0064*/ 	.word	index@(_Z8ReducePIPfi)
        /*0068*/ 	.word	0x00000000
.L_18:


//--------------------- .nv.compat                --------------------------
	.section	.nv.compat,"",@"SHT_CUDA_COMPAT_INFO"
	.align	4
        /*0000*/ 	.byte	0x02, 0x09, 0x00, 0x00, 0x02, 0x02, 0x01, 0x00, 0x02, 0x05, 0x05, 0x00, 0x03, 0x07, 0x01, 0x01
        /*0010*/ 	.byte	0x02, 0x03, 0x00, 0x00, 0x02, 0x06, 0x01, 0x00, 0x04, 0x0b, 0x08, 0x00, 0x01, 0x00, 0x00, 0x00
        /*0020*/ 	.byte	0x00, 0x00, 0x00, 0x00


//--------------------- .nv.info._Z9ReducePI2PfiS_ --------------------------
	.section	.nv.info._Z9ReducePI2PfiS_,"",@"SHT_CUDA_INFO"
	.sectionflags	@""
	.align	4


	//----- nvinfo : EIATTR_CUDA_API_VERSION
	.align		4
        /*0000*/ 	.byte	0x04, 0x37
        /*0002*/ 	.short	(.L_20 - .L_19)
.L_19:
        /*0004*/ 	.word	0x00000082


	//----- nvinfo : EIATTR_KPARAM_INFO
	.align		4
.L_20:
        /*0008*/ 	.byte	0x04, 0x17
        /*000a*/ 	.short	(.L_22 - .L_21)
.L_21:
        /*000c*/ 	.word	0x00000000
        /*0010*/ 	.short	0x0002
        /*0012*/ 	.short	0x0010
        /*0014*/ 	.byte	0x00, 0xf5, 0x21, 0x00


	//----- nvinfo : EIATTR_KPARAM_INFO
	.align		4
.L_22:
        /*0018*/ 	.byte	0x04, 0x17
        /*001a*/ 	.short	(.L_24 - .L_23)
.L_23:
        /*001c*/ 	.word	0x00000000
        /*0020*/ 	.short	0x0001
        /*0022*/ 	.short	0x0008
        /*0024*/ 	.byte	0x00, 0xf0, 0x11, 0x00


	//----- nvinfo : EIATTR_KPARAM_INFO
	.align		4
.L_24:
        /*0028*/ 	.byte	0x04, 0x17
        /*002a*/ 	.short	(.L_26 - .L_25)
.L_25:
        /*002c*/ 	.word	0x00000000
        /*0030*/ 	.short	0x0000
        /*0032*/ 	.short	0x0000
        /*0034*/ 	.byte	0x00, 0xf5, 0x21, 0x00


	//----- nvinfo : EIATTR_SPARSE_MMA_MASK
	.align		4
.L_26:
        /*0038*/ 	.byte	0x03, 0x50
        /*003a*/ 	.short	0x0000


	//----- nvinfo : EIATTR_MAXREG_COUNT
	.align		4
        /*003c*/ 	.byte	0x03, 0x1b
        /*003e*/ 	.short	0x00ff


	//----- nvinfo : EIATTR_NUM_BARRIERS
	.align		4
        /*0040*/ 	.byte	0x02, 0x4c
        /*0042*/ 	.byte	0x01
	.zero		1


	//----- nvinfo : EIATTR_EXTERNS
	.align		4
        /*0044*/ 	.byte	0x04, 0x0f
        /*0046*/ 	.short	(.L_28 - .L_27)


	//   ....[0]....
	.align		4
.L_27:
        /*0048*/ 	.word	index@(vprintf)


	//----- nvinfo : EIATTR_MERCURY_ISA_VERSION
	.align		4
.L_28:
        /*004c*/ 	.byte	0x03, 0x5f
        /*004e*/ 	.short	0x0101


	//----- nvinfo : EIATTR_VRC_CTA_INIT_COUNT
	.align		4
        /*0050*/ 	.byte	0x02, 0x4a
	.zero		1
	.zero		1


	//----- nvinfo : EIATTR_SYSCALL_OFFSETS
	.align		4
        /*0054*/ 	.byte	0x04, 0x46
        /*0056*/ 	.short	(.L_30 - .L_29)


	//   ....[0]....
.L_29:
        /*0058*/ 	.word	0x000002c0


	//   ....[1]....
        /*005c*/ 	.word	0x000004d0


	//----- nvinfo : EIATTR_EXIT_INSTR_OFFSETS
	.align		4
.L_30:
        /*0060*/ 	.byte	0x04, 0x1c
        /*0062*/ 	.short	(.L_32 - .L_31)


	//   ....[0]....
.L_31:
        /*0064*/ 	.word	0x000002e0


	//   ....[1]....
        /*0068*/ 	.word	0x000004e0


	//----- nvinfo : EIATTR_CRS_STACK_SIZE
	.align		4
.L_32:
        /*006c*/ 	.byte	0x04, 0x1e
        /*006e*/ 	.short	(.L_34 - .L_33)
.L_33:
        /*0070*/ 	.word	0x00000000


	//----- nvinfo : EIATTR_CBANK_PARAM_SIZE
	.align		4
.L_34:
        /*0074*/ 	.byte	0x03, 0x19
        /*0076*/ 	.short	0x0018


	//----- nvinfo : EIATTR_PARAM_CBANK
	.align		4
        /*0078*/ 	.byte	0x04, 0x0a
        /*007a*/ 	.short	(.L_36 - .L_35)
	.align		4
.L_35:
        /*007c*/ 	.word	index@(.nv.constant0._Z9ReducePI2PfiS_)
        /*0080*/ 	.short	0x0380
        /*0082*/ 	.short	0x0018


	//----- nvinfo : EIATTR_SW_WAR
	.align		4
.L_36:
        /*0084*/ 	.byte	0x04, 0x36
        /*0086*/ 	.short	(.L_38 - .L_37)
.L_37:
        /*0088*/ 	.word	0x00000008
.L_38:


//--------------------- .nv.info._Z8ReducePIPfi   --------------------------
	.section	.nv.info._Z8ReducePIPfi,"",@"SHT_CUDA_INFO"
	.sectionflags	@""
	.align	4


	//----- nvinfo : EIATTR_CUDA_API_VERSION
	.align		4
        /*0000*/ 	.byte	0x04, 0x37
        /*0002*/ 	.short	(.L_40 - .L_39)
.L_39:
        /*0004*/ 	.word	0x00000082


	//----- nvinfo : EIATTR_KPARAM_INFO
	.align		4
.L_40:
        /*0008*/ 	.byte	0x04, 0x17
        /*000a*/ 	.short	(.L_42 - .L_41)
.L_41:
        /*000c*/ 	.word	0x00000000
        /*0010*/ 	.short	0x0001
        /*0012*/ 	.short	0x0008
        /*0014*/ 	.byte	0x00, 0xf0, 0x11, 0x00


	//----- nvinfo : EIATTR_KPARAM_INFO
	.align		4
.L_42:
        /*0018*/ 	.byte	0x04, 0x17
        /*001a*/ 	.short	(.L_44 - .L_43)
.L_43:
        /*001c*/ 	.word	0x00000000
        /*0020*/ 	.short	0x0000
        /*0022*/ 	.short	0x0000
        /*0024*/ 	.byte	0x00, 0xf5, 0x21, 0x00


	//----- nvinfo : EIATTR_SPARSE_MMA_MASK
	.align		4
.L_44:
        /*0028*/ 	.byte	0x03, 0x50
        /*002a*/ 	.short	0x0000


	//----- nvinfo : EIATTR_MAXREG_COUNT
	.align		4
        /*002c*/ 	.byte	0x03, 0x1b
        /*002e*/ 	.short	0x00ff


	//----- nvinfo : EIATTR_NUM_BARRIERS
	.align		4
        /*0030*/ 	.byte	0x02, 0x4c
        /*0032*/ 	.byte	0x01
	.zero		1


	//----- nvinfo : EIATTR_MERCURY_ISA_VERSION
	.align		4
        /*0034*/ 	.byte	0x03, 0x5f
        /*0036*/ 	.short	0x0101


	//----- nvinfo : EIATTR_VRC_CTA_INIT_COUNT
	.align		4
        /*0038*/ 	.byte	0x02, 0x4a
	.zero		1
	.zero		1


	//----- nvinfo : EIATTR_EXIT_INSTR_OFFSETS
	.align		4
        /*003c*/ 	.byte	0x04, 0x1c
        /*003e*/ 	.short	(.L_46 - .L_45)


	//   ....[0]....
.L_45:
        /*0040*/ 	.word	0x000004d0


	//   ....[1]....
        /*0044*/ 	.word	0x00000560


	//----- nvinfo : EIATTR_CRS_STACK_SIZE
	.align		4
.L_46:
        /*0048*/ 	.byte	0x04, 0x1e
        /*004a*/ 	.short	(.L_48 - .L_47)
.L_47:
        /*004c*/ 	.word	0x00000000


	//----- nvinfo : EIATTR_CBANK_PARAM_SIZE
	.align		4
.L_48:
        /*0050*/ 	.byte	0x03, 0x19
        /*0052*/ 	.short	0x000c


	//----- nvinfo : EIATTR_PARAM_CBANK
	.align		4
        /*0054*/ 	.byte	0x04, 0x0a
        /*0056*/ 	.short	(.L_50 - .L_49)
	.align		4
.L_49:
        /*0058*/ 	.word	index@(.nv.constant0._Z8ReducePIPfi)
        /*005c*/ 	.short	0x0380
        /*005e*/ 	.short	0x000c


	//----- nvinfo : EIATTR_SW_WAR
	.align		4
.L_50:
        /*0060*/ 	.byte	0x04, 0x36
        /*0062*/ 	.short	(.L_52 - .L_51)
.L_51:
        /*0064*/ 	.word	0x00000008
.L_52:


//--------------------- .nv.callgraph             --------------------------
	.section	.nv.callgraph,"",@"SHT_CUDA_CALLGRAPH"
	.align	4
	.sectionentsize	8
	.align		4
        /*0000*/ 	.word	0x00000000
	.align		4
        /*0004*/ 	.word	0xffffffff
	.align		4
        /*0008*/ 	.word	index@(_Z9ReducePI2PfiS_)
	.align		4
        /*000c*/ 	.word	index@(vprintf)
	.align		4
        /*0010*/ 	.word	0x00000000
	.align		4
        /*0014*/ 	.word	0xfffffffe
	.align		4
        /*0018*/ 	.word	0x00000000
	.align		4
        /*001c*/ 	.word	0xfffffffd
	.align		4
        /*0020*/ 	.word	0x00000000
	.align		4
        /*0024*/ 	.word	0xfffffffc


//--------------------- .nv.constant4             --------------------------
	.section	.nv.constant4,"a",@progbits
	.align	8
	.align		8
.nv.constant4:
        /*0000*/ 	.dword	vprintf
	.align		8
        /*0008*/ 	.dword	$str


//--------------------- .text._Z9ReducePI2PfiS_   --------------------------
	.section	.text._Z9ReducePI2PfiS_,"ax",@progbits
	.align	128
        .global         _Z9ReducePI2PfiS_
        .type           _Z9ReducePI2PfiS_,@function
        .size           _Z9ReducePI2PfiS_,(.L_x_41 - _Z9ReducePI2PfiS_)
        .other          _Z9ReducePI2PfiS_,@"STO_CUDA_ENTRY STV_DEFAULT"
_Z9ReducePI2PfiS_:
.text._Z9ReducePI2PfiS_:
[----:B------:R-:W0:Y:S01]  /*0000*/  LDC R1, c[0x0][0x37c] ;  /* 0x0000df00ff017b82 */ /* 0x000e220000000800 */
[----:B------:R-:W1:Y:S07]  /*0010*/  S2R R18, SR_TID.X ;  /* 0x0000000000127919 */ /* 0x000e6e0000002100 */
[----:B------:R-:W1:Y:S01]  /*0020*/  LDC.64 R2, c[0x0][0x380] ;  /* 0x0000e000ff027b82 */ /* 0x000e620000000a00 */
[----:B------:R-:W2:Y:S01]  /*0030*/  LDCU.64 UR36, c[0x0][0x358] ;  /* 0x00006b00ff2477ac */ /* 0x000ea20008000a00 */
[----:B0-----:R-:W-:-:S02]  /*0040*/  VIADD R1, R1, 0xfffffff0 ;  /* 0xfffffff001017836 */ /* 0x001fc40000000000 */
[----:B-1----:R-:W-:-:S06]  /*0050*/  IMAD.WIDE.U32 R2, R18, 0x4, R2 ;  /* 0x0000000412027825 */ /* 0x002fcc00078e0002 */
[----:B--2---:R-:W2:Y:S01]  /*0060*/  LDG.E R3, desc[UR36][R2.64] ;  /* 0x0000002402037981 */ /* 0x004ea2000c1e1900 */
[----:B------:R-:W0:Y:S01]  /*0070*/  S2UR UR5, SR_CgaCtaId ;  /* 0x00000000000579c3 */ /* 0x000e220000008800 */
[----:B------:R-:W-:Y:S01]  /*0080*/  UMOV UR4, 0x400 ;  /* 0x0000040000047882 */ /* 0x000fe20000000000 */
[----:B------:R-:W1:Y:S01]  /*0090*/  LDCU UR6, c[0x0][0x2fc] ;  /* 0x00005f80ff0677ac */ /* 0x000e620008000800 */
[----:B------:R-:W3:Y:S01]  /*00a0*/  LDCU UR7, c[0x0][0x360] ;  /* 0x00006c00ff0777ac */ /* 0x000ee20008000800 */
[----:B0-----:R-:W-:Y:S02]  /*00b0*/  ULEA UR4, UR5, UR4, 0x18 ;  /* 0x0000000405047291 */ /* 0x001fe4000f8ec0ff */
[----:B---3--:R-:W-:-:S04]  /*00c0*/  UISETP.GE.U32.AND UP0, UPT, UR7, 0x2, UPT ;  /* 0x000000020700788c */ /* 0x008fc8000bf06070 */
[----:B------:R-:W-:-:S05]  /*00d0*/  LEA R0, R18, UR4, 0x2 ;  /* 0x0000000412007c11 */ /* 0x000fca000f8e10ff */
[----:B--2---:R0:W-:Y:S01]  /*00e0*/  STS [R0], R3 ;  /* 0x0000000300007388 */ /* 0x0041e20000000800 */
[----:B------:R-:W-:Y:S06]  /*00f0*/  BAR.SYNC.DEFER_BLOCKING 0x0 ;  /* 0x0000000000007b1d */ /* 0x000fec0000010000 */
[----:B-1----:R-:W-:Y:S05]  /*0100*/  BRA.U !UP0, `(.L_x_0) ;  /* 0x0000000108307547 */ /* 0x002fea000b800000 */
[----:B------:R-:W-:-:S07]  /*0110*/  IMAD.U32 R2, RZ, RZ, UR7 ;  /* 0x00000007ff027e24 */ /* 0x000fce000f8e00ff */
.L_x_1:
[----:B------:R-:W-:-:S04]  /*0120*/  SHF.R.U32.HI R7, RZ, 0x1, R2 ;  /* 0x00000001ff077819 */ /* 0x000fc80000011602 */
[----:B------:R-:W-:-:S13]  /*0130*/  ISETP.GE.U32.AND P0, PT, R18, R7, PT ;  /* 0x000000071200720c */ /* 0x000fda0003f06070 */
[----:B0-----:R-:W-:Y:S01]  /*0140*/  @!P0 IMAD R3, R7, 0x4, R0 ;  /* 0x0000000407038824 */ /* 0x001fe200078e0200 */
[----:B------:R-:W-:Y:S05]  /*0150*/  @!P0 LDS R4, [R0] ;  /* 0x0000000000048984 */ /* 0x000fea0000000800 */
[----:B------:R-:W0:Y:S02]  /*0160*/  @!P0 LDS R3, [R3] ;  /* 0x0000000003038984 */ /* 0x000e240000000800 */
[----:B0-----:R-:W-:-:S05]  /*0170*/  @!P0 FADD R5, R3, R4 ;  /* 0x0000000403058221 */ /* 0x001fca0000000000 */
[----:B------:R1:W-:Y:S01]  /*0180*/  @!P0 STS [R0], R5 ;  /* 0x0000000500008388 */ /* 0x0003e20000000800 */
[----:B------:R-:W-:Y:S01]  /*0190*/  BAR.SYNC.DEFER_BLOCKING 0x0 ;  /* 0x0000000000007b1d */ /* 0x000fe20000010000 */
[----:B------:R-:W-:Y:S01]  /*01a0*/  ISETP.GT.U32.AND P0, PT, R2, 0x3, PT ;  /* 0x000000030200780c */ /* 0x000fe20003f04070 */
[----:B------:R-:W-:-:S12]  /*01b0*/  IMAD.MOV.U32 R2, RZ, RZ, R7 ;  /* 0x000000ffff027224 */ /* 0x000fd800078e0007 */
[----:B-1----:R-:W-:Y:S05]  /*01c0*/  @P0 BRA `(.L_x_1) ;  /* 0xfffffffc00d40947 */ /* 0x002fea000383ffff */
.L_x_0:
[----:B0-----:R-:W0:Y:S01]  /*01d0*/  LDS R0, [R0] ;  /* 0x0000000000007984 */ /* 0x001e220000000800 */
[----:B------:R-:W1:Y:S01]  /*01e0*/  LDCU UR4, c[0x0][0x2f8] ;  /* 0x00005f00ff0477ac */ /* 0x000e620008000800 */
[----:B------:R-:W-:Y:S02]  /*01f0*/  MOV R3, 0x0 ;  /* 0x0000000000037802 */ /* 0x000fe40000000f00 */
[----:B------:R2:W-:Y:S01]  /*0200*/  STL [R1], R18 ;  /* 0x0000001201007387 */ /* 0x0005e20000100800 */
[----:B------:R-:W3:Y:S01]  /*0210*/  LDCU.64 UR8, c[0x4][0x8] ;  /* 0x01000100ff0877ac */ /* 0x000ee20008000a00 */
[----:B------:R2:W4:Y:S01]  /*0220*/  LDC.64 R10, c[0x4][R3] ;  /* 0x01000000030a7b82 */ /* 0x0005220000000a00 */
[----:B-1----:R-:W-:Y:S01]  /*0230*/  IADD3 R16, P0, PT, R1, UR4, RZ ;  /* 0x0000000401107c10 */ /* 0x002fe2000ff1e0ff */
[----:B---3--:R-:W-:-:S04]  /*0240*/  IMAD.U32 R4, RZ, RZ, UR8 ;  /* 0x00000008ff047e24 */ /* 0x008fc8000f8e00ff */
[----:B------:R-:W-:Y:S02]  /*0250*/  IMAD.X R2, RZ, RZ, UR6, P0 ;  /* 0x00000006ff027e24 */ /* 0x000fe400080e06ff */
[----:B------:R-:W-:Y:S02]  /*0260*/  IMAD.U32 R5, RZ, RZ, UR9 ;  /* 0x00000009ff057e24 */ /* 0x000fe4000f8e00ff */
[----:B------:R-:W-:Y:S02]  /*0270*/  IMAD.MOV.U32 R6, RZ, RZ, R16 ;  /* 0x000000ffff067224 */ /* 0x000fe400078e0010 */
[----:B------:R-:W-:Y:S01]  /*0280*/  IMAD.MOV.U32 R7, RZ, RZ, R2 ;  /* 0x000000ffff077224 */ /* 0x000fe200078e0002 */
[----:B0-----:R-:W0:Y:S02]  /*0290*/  F2F.F64.F32 R8, R0 ;  /* 0x0000000000087310 */ /* 0x001e240000201800 */
[----:B0---4-:R2:W-:Y:S04]  /*02a0*/  STL.64 [R1+0x8], R8 ;  /* 0x0000080801007387 */ /* 0x0115e80000100a00 */
[----:B------:R-:W-:-:S07]  /*02b0*/  LEPC R20, `(.L_x_2) ;  /* 0x000000001014794e */ /* 0x000fce0000000000 */
[----:B--2---:R-:W-:Y:S05]  /*02c0*/  CALL.ABS.NOINC R10 ;  /* 0x000000000a007343 */ /* 0x004fea0003c00000 */
.L_x_2:
[----:B------:R-:W-:-:S13]  /*02d0*/  ISETP.NE.AND P0, PT, R18, RZ, PT ;  /* 0x000000ff1200720c */ /* 0x000fda0003f05270 */
[----:B------:R-:W-:Y:S05]  /*02e0*/  @P0 EXIT ;  /* 0x000000000000094d */ /* 0x000fea0003800000 */
[----:B------:R-:W0:Y:S01]  /*02f0*/  S2UR UR5, SR_CgaCtaId ;  /* 0x00000000000579c3 */ /* 0x000e220000008800 */
[----:B------:R-:W-:Y:S02]  /*0300*/  UMOV UR4, 0x400 ;  /* 0x0000040000047882 */ /* 0x000fe40000000000 */
[----:B0-----:R-:W-:Y:S01]  /*0310*/  ULEA UR4, UR5, UR4, 0x18 ;  /* 0x0000000405047291 */ /* 0x001fe2000f8ec0ff */
[----:B------:R-:W0:Y:S08]  /*0320*/  LDCU UR5, c[0x0][0x388] ;  /* 0x00007100ff0577ac */ /* 0x000e300008000800 */
[----:B------:R-:W1:Y:S01]  /*0330*/  LDS R0, [UR4] ;  /* 0x00000004ff007984 */ /* 0x000e620008000800 */
[----:B0-----:R-:W-:-:S04]  /*0340*/  I2FP.F32.S32 R5, UR5 ;  /* 0x0000000500057c45 */ /* 0x001fc80008201400 */
[----:B------:R-:W0:Y:S02]  /*0350*/  MUFU.RCP R4, R5 ;  /* 0x0000000500047308 */ /* 0x000e240000001000 */
[----:B0-----:R-:W-:-:S04]  /*0360*/  FFMA R3, -R5, R4, 1 ;  /* 0x3f80000005037423 */ /* 0x001fc80000000104 */
[----:B------:R-:W-:Y:S02]  /*0370*/  FFMA R3, R4, R3, R4 ;  /* 0x0000000304037223 */ /* 0x000fe40000000004 */
[----:B-1----:R-:W0:Y:S02]  /*0380*/  FCHK P0, R0, R5 ;  /* 0x0000000500007302 */ /* 0x002e240000000000 */
[----:B------:R-:W-:-:S04]  /*0390*/  FFMA R4, R0, R3, RZ ;  /* 0x0000000300047223 */ /* 0x000fc800000000ff */
[----:B------:R-:W-:-:S04]  /*03a0*/  FFMA R6, -R5, R4, R0 ;  /* 0x0000000405067223 */ /* 0x000fc80000000100 */
[----:B------:R-:W-:Y:S01]  /*03b0*/  FFMA R3, R3, R6, R4 ;  /* 0x0000000603037223 */ /* 0x000fe20000000004 */
[----:B0-----:R-:W-:Y:S06]  /*03c0*/  @!P0 BRA `(.L_x_3) ;  /* 0x00000000000c8947 */ /* 0x001fec0003800000 */
[----:B------:R-:W-:-:S07]  /*03d0*/  MOV R4, 0x3f0 ;  /* 0x000003f000047802 */ /* 0x000fce0000000f00 */
[----:B------:R-:W-:Y:S05]  /*03e0*/  CALL.REL.NOINC `($__internal_0_$__cuda_sm3x_div_rn_noftz_f32_slowpath) ;  /* 0x0000000000407944 */ /* 0x000fea0003c00000 */
[----:B------:R-:W-:-:S07]  /*03f0*/  IMAD.MOV.U32 R3, RZ, RZ, R0 ;  /* 0x000000ffff037224 */ /* 0x000fce00078e0000 */
.L_x_3:
[----:B------:R-:W0:Y:S01]  /*0400*/  LDC.64 R8, c[0x0][0x390] ;  /* 0x0000e400ff087b82 */ /* 0x000e220000000a00 */
[----:B------:R-:W1:Y:S01]  /*0410*/  F2F.F64.F32 R10, R3 ;  /* 0x00000003000a7310 */ /* 0x000e620000201800 */
[----:B------:R-:W-:Y:S01]  /*0420*/  MOV R0, 0x0 ;  /* 0x0000000000007802 */ /* 0x000fe20000000f00 */
[----:B------:R2:W-:Y:S01]  /*0430*/  STL [R1], RZ ;  /* 0x000000ff01007387 */ /* 0x0005e20000100800 */
[----:B------:R-:W3:Y:S01]  /*0440*/  LDCU.64 UR4, c[0x4][0x8] ;  /* 0x01000100ff0477ac */ /* 0x000ee20008000a00 */
[----:B------:R-:W-:Y:S02]  /*0450*/  IMAD.MOV.U32 R6, RZ, RZ, R16 ;  /* 0x000000ffff067224 */ /* 0x000fe400078e0010 */
[----:B------:R-:W-:Y:S01]  /*0460*/  IMAD.MOV.U32 R7, RZ, RZ, R2 ;  /* 0x000000ffff077224 */ /* 0x000fe200078e0002 */
[----:B------:R2:W4:Y:S01]  /*0470*/  LDC.64 R12, c[0x4][R0] ;  /* 0x01000000000c7b82 */ /* 0x0005220000000a00 */
[----:B-1----:R2:W-:Y:S01]  /*0480*/  STL.64 [R1+0x8], R10 ;  /* 0x0000080a01007387 */ /* 0x0025e20000100a00 */
[----:B---3--:R-:W-:-:S03]  /*0490*/  IMAD.U32 R4, RZ, RZ, UR4 ;  /* 0x00000004ff047e24 */ /* 0x008fc6000f8e00ff */
[----:B0-----:R2:W-:Y:S01]  /*04a0*/  STG.E desc[UR36][R8.64], R3 ;  /* 0x0000000308007986 */ /* 0x0015e2000c101924 */
[----:B------:R-:W-:-:S07]  /*04b0*/  IMAD.U32 R5, RZ, RZ, UR5 ;  /* 0x00000005ff057e24 */ /* 0x000fce000f8e00ff */
[----:B------:R-:W-:-:S07]  /*04c0*/  LEPC R20, `(.L_x_4) ;  /* 0x000000001014794e */ /* 0x000fce0000000000 */
[----:B--2-4-:R-:W-:Y:S05]  /*04d0*/  CALL.ABS.NOINC R12 ;  /* 0x000000000c007343 */ /* 0x014fea0003c00000 */
.L_x_4:
[----:B------:R-:W-:Y:S05]  /*04e0*/  EXIT ;  /* 0x000000000000794d */ /* 0x000fea0003800000 */
        .weak           $__internal_0_$__cuda_sm3x_div_rn_noftz_f32_slowpath
        .type           $__internal_0_$__cuda_sm3x_div_rn_noftz_f32_slowpath,@function
        .size           $__internal_0_$__cuda_sm3x_div_rn_noftz_f32_slowpath,(.L_x_41 - $__internal_0_$__cuda_sm3x_div_rn_noftz_f32_slowpath)
$__internal_0_$__cuda_sm3x_div_rn_noftz_f32_slowpath:
[----:B------:R-:W-:Y:S01]  /*04f0*/  SHF.R.U32.HI R6, RZ, 0x17, R5 ;  /* 0x00000017ff067819 */ /* 0x000fe20000011605 */
[--C-:B------:R-:W-:Y:S01]  /*0500*/  IMAD.MOV.U32 R8, RZ, RZ, R0.reuse ;  /* 0x000000ffff087224 */ /* 0x100fe200078e0000 */
[----:B------:R-:W-:Y:S02]  /*0510*/  SHF.R.U32.HI R3, RZ, 0x17, R0 ;  /* 0x00000017ff037819 */ /* 0x000fe40000011600 */
[----:B------:R-:W-:Y:S02]  /*0520*/  LOP3.LUT R7, R6, 0xff, RZ, 0xc0, !PT ;  /* 0x000000ff06077812 */ /* 0x000fe400078ec0ff */
[----:B------:R-:W-:-:S03]  /*0530*/  LOP3.LUT R6, R3, 0xff, RZ, 0xc0, !PT ;  /* 0x000000ff03067812 */ /* 0x000fc600078ec0ff */
[----:B------:R-:W-:Y:S02]  /*0540*/  VIADD R11, R7, 0xffffffff ;  /* 0xffffffff070b7836 */ /* 0x000fe40000000000 */
[----:B------:R-:W-:-:S03]  /*0550*/  VIADD R10, R6, 0xffffffff ;  /* 0xffffffff060a7836 */ /* 0x000fc60000000000 */
[----:B------:R-:W-:-:S04]  /*0560*/  ISETP.GT.U32.AND P0, PT, R11, 0xfd, PT ;  /* 0x000000fd0b00780c */ /* 0x000fc80003f04070 */
[----:B------:R-:W-:-:S13]  /*0570*/  ISETP.GT.U32.OR P0, PT, R10, 0xfd, P0 ;  /* 0x000000fd0a00780c */ /* 0x000fda0000704470 */
[----:B------:R-:W-:Y:S01]  /*0580*/  @!P0 IMAD.MOV.U32 R9, RZ, RZ, RZ ;  /* 0x000000ffff098224 */ /* 0x000fe200078e00ff */
[----:B------:R-:W-:Y:S06]  /*0590*/  @!P0 BRA `(.L_x_5) ;  /* 0x0000000000608947 */ /* 0x000fec0003800000 */
[----:B------:R-:W-:Y:S01]  /*05a0*/  FSETP.GTU.FTZ.AND P0, PT, |R0|, +INF , PT ;  /* 0x7f8000000000780b */ /* 0x000fe20003f1c200 */
[----:B------:R-:W-:Y:S01]  /*05b0*/  IMAD.MOV.U32 R3, RZ, RZ, R5 ;  /* 0x000000ffff037224 */ /* 0x000fe200078e0005 */
[----:B------:R-:W-:-:S04]  /*05c0*/  FSETP.GTU.FTZ.AND P1, PT, |R5|, +INF , PT ;  /* 0x7f8000000500780b */ /* 0x000fc80003f3c200 */
[----:B------:R-:W-:-:S13]  /*05d0*/  PLOP3.LUT P0, PT, P0, P1, PT, 0xf8, 0x8f ;  /* 0x00000000008f781c */ /* 0x000fda0000703f70 */
[----:B------:R-:W-:Y:S05]  /*05e0*/  @P0 BRA `(.L_x_6) ;  /* 0x0000000400440947 */ /* 0x000fea0003800000 */
[----:B------:R-:W-:-:S13]  /*05f0*/  LOP3.LUT P0, RZ, R5, 0x7fffffff, R8, 0xc8, !PT ;  /* 0x7fffffff05ff7812 */ /* 0x000fda000780c808 */
[----:B------:R-:W-:Y:S05]  /*0600*/  @!P0 BRA `(.L_x_7) ;  /* 0x0000000400348947 */ /* 0x000fea0003800000 */
[C---:B------:R-:W-:Y:S02]  /*0610*/  FSETP.NEU.FTZ.AND P2, PT, |R0|.reuse, +INF , PT ;  /* 0x7f8000000000780b */ /* 0x040fe40003f5d200 */
[----:B------:R-:W-:Y:S02]  /*0620*/  FSETP.NEU.FTZ.AND P1, PT, |R3|, +INF , PT ;  /* 0x7f8000000300780b */ /* 0x000fe40003f3d200 */
[----:B------:R-:W-:-:S11]  /*0630*/  FSETP.NEU.FTZ.AND P0, PT, |R0|, +INF , PT ;  /* 0x7f8000000000780b */ /* 0x000fd60003f1d200 */
[----:B------:R-:W-:Y:S05]  /*0640*/  @!P1 BRA !P2, `(.L_x_7) ;  /* 0x0000000400249947 */ /* 0x000fea0005000000 */
[----:B------:R-:W-:-:S04]  /*0650*/  LOP3.LUT P2, RZ, R8, 0x7fffffff, RZ, 0xc0, !PT ;  /* 0x7fffffff08ff7812 */ /* 0x000fc8000784c0ff */
[----:B------:R-:W-:-:S13]  /*0660*/  PLOP3.LUT P1, PT, P1, P2, PT, 0x2f, 0xf2 ;  /* 0x0000000000f2781c */ /* 0x000fda0000f24577 */
[----:B------:R-:W-:Y:S05]  /*0670*/  @P1 BRA `(.L_x_8) ;  /* 0x0000000400101947 */ /* 0x000fea0003800000 */
[----:B------:R-:W-:-:S04]  /*0680*/  LOP3.LUT P1, RZ, R5, 0x7fffffff, RZ, 0xc0, !PT ;  /* 0x7fffffff05ff7812 */ /* 0x000fc8000782c0ff */
[----:B------:R-:W-:-:S13]  /*0690*/  PLOP3.LUT P0, PT, P0, P1, PT, 0x2f, 0xf2 ;  /* 0x0000000000f2781c */ /* 0x000fda0000702577 */
[----:B------:R-:W-:Y:S05]  /*06a0*/  @P0 BRA `(.L_x_9) ;  /* 0x0000000000f80947 */ /* 0x000fea0003800000 */
[----:B------:R-:W-:Y:S02]  /*06b0*/  ISETP.GE.AND P0, PT, R10, RZ, PT ;  /* 0x000000ff0a00720c */ /* 0x000fe40003f06270 */
[----:B------:R-:W-:-:S11]  /*06c0*/  ISETP.GE.AND P1, PT, R11, RZ, PT ;  /* 0x000000ff0b00720c */ /* 0x000fd60003f26270 */
[----:B------:R-:W-:Y:S02]  /*06d0*/  @P0 IMAD.MOV.U32 R9, RZ, RZ, RZ ;  /* 0x000000ffff090224 */ /* 0x000fe400078e00ff */
[----:B------:R-:W-:Y:S01]  /*06e0*/  @!P0 FFMA R8, R0, 1.84467440737095516160e+19, RZ ;  /* 0x5f80000000088823 */ /* 0x000fe200000000ff */
[----:B------:R-:W-:Y:S02]  /*06f0*/  @!P0 IMAD.MOV.U32 R9, RZ, RZ, -0x40 ;  /* 0xffffffc0ff098424 */ /* 0x000fe400078e00ff */
[----:B------:R-:W-:Y:S02]  /*0700*/  @!P1 FFMA R5, R3, 1.84467440737095516160e+19, RZ ;  /* 0x5f80000003059823 */ /* 0x000fe400000000ff */
[----:B------:R-:W-:-:S07]  /*0710*/  @!P1 VIADD R9, R9, 0x40 ;  /* 0x0000004009099836 */ /* 0x000fce0000000000 */
.L_x_5:
[----:B------:R-:W-:Y:S01]  /*0720*/  LEA R0, R7, 0xc0800000, 0x17 ;  /* 0xc080000007007811 */ /* 0x000fe200078eb8ff */
[----:B------:R-:W-:-:S04]  /*0730*/  VIADD R6, R6, 0xffffff81 ;  /* 0xffffff8106067836 */ /* 0x000fc80000000000 */
[----:B------:R-:W-:Y:S02]  /*0740*/  IMAD.IADD R5, R5, 0x1, -R0 ;  /* 0x0000000105057824 */ /* 0x000fe400078e0a00 */
[C---:B------:R-:W-:Y:S01]  /*0750*/  IMAD R0, R6.reuse, -0x800000, R8 ;  /* 0xff80000006007824 */ /* 0x040fe200078e0208 */
[----:B------:R-:W-:Y:S01]  /*0760*/  IADD3 R6, PT, PT, R6, 0x7f, -R7 ;  /* 0x0000007f06067810 */ /* 0x000fe20007ffe807 */
[----:B------:R-:W0:Y:S01]  /*0770*/  MUFU.RCP R3, R5 ;  /* 0x0000000500037308 */ /* 0x000e220000001000 */
[----:B------:R-:W-:-:S03]  /*0780*/  FADD.FTZ R11, -R5, -RZ ;  /* 0x800000ff050b7221 */ /* 0x000fc60000010100 */
[----:B------:R-:W-:Y:S02]  /*0790*/  IMAD.IADD R6, R6, 0x1, R9 ;  /* 0x0000000106067824 */ /* 0x000fe400078e0209 */
[----:B0-----:R-:W-:-:S04]  /*07a0*/  FFMA R10, R3, R11, 1 ;  /* 0x3f800000030a7423 */ /* 0x001fc8000000000b */
[----:B------:R-:W-:-:S04]  /*07b0*/  FFMA R10, R3, R10, R3 ;  /* 0x0000000a030a7223 */ /* 0x000fc80000000003 */
[----:B------:R-:W-:-:S04]  /*07c0*/  FFMA R3, R0, R10, RZ ;  /* 0x0000000a00037223 */ /* 0x000fc800000000ff */
[----:B------:R-:W-:-:S04]  /*07d0*/  FFMA R8, R11, R3, R0 ;  /* 0x000000030b087223 */ /* 0x000fc80000000000 */
[----:B------:R-:W-:-:S04]  /*07e0*/  FFMA R13, R10, R8, R3 ;  /* 0x000000080a0d7223 */ /* 0x000fc80000000003 */
[----:B------:R-:W-:-:S04]  /*07f0*/  FFMA R8, R11, R13, R0 ;  /* 0x0000000d0b087223 */ /* 0x000fc80000000000 */
[----:B------:R-:W-:-:S05]  /*0800*/  FFMA R0, R10, R8, R13 ;  /* 0x000000080a007223 */ /* 0x000fca000000000d */
[----:B------:R-:W-:-:S04]  /*0810*/  SHF.R.U32.HI R3, RZ, 0x17, R0 ;  /* 0x00000017ff037819 */ /* 0x000fc80000011600 */
[----:B------:R-:W-:-:S05]  /*0820*/  LOP3.LUT R3, R3, 0xff, RZ, 0xc0, !PT ;  /* 0x000000ff03037812 */ /* 0x000fca00078ec0ff */
[----:B------:R-:W-:-:S04]  /*0830*/  IMAD.IADD R7, R3, 0x1, R6 ;  /* 0x0000000103077824 */ /* 0x000fc800078e0206 */
[----:B------:R-:W-:-:S05]  /*0840*/  VIADD R3, R7, 0xffffffff ;  /* 0xffffffff07037836 */ /* 0x000fca0000000000 */
[----:B------:R-:W-:-:S13]  /*0850*/  ISETP.GE.U32.AND P0, PT, R3, 0xfe, PT ;  /* 0x000000fe0300780c */ /* 0x000fda0003f06070 */
[----:B------:R-:W-:Y:S05]  /*0860*/  @!P0 BRA `(.L_x_10) ;  /* 0x0000000000808947 */ /* 0x000fea0003800000 */
[----:B------:R-:W-:-:S13]  /*0870*/  ISETP.GT.AND P0, PT, R7, 0xfe, PT ;  /* 0x000000fe0700780c */ /* 0x000fda0003f04270 */
[----:B------:R-:W-:Y:S05]  /*0880*/  @P0 BRA `(.L_x_11) ;  /* 0x00000000006c0947 */ /* 0x000fea0003800000 */
[----:B------:R-:W-:-:S13]  /*0890*/  ISETP.GE.AND P0, PT, R7, 0x1, PT ;  /* 0x000000010700780c */ /* 0x000fda0003f06270 */
[----:B------:R-:W-:Y:S05]  /*08a0*/  @P0 BRA `(.L_x_12) ;  /* 0x0000000000980947 */ /* 0x000fea0003800000 */
[----:B------:R-:W-:Y:S02]  /*08b0*/  ISETP.GE.AND P0, PT, R7, -0x18, PT ;  /* 0xffffffe80700780c */ /* 0x000fe40003f06270 */
[----:B------:R-:W-:-:S11]  /*08c0*/  LOP3.LUT R0, R0, 0x80000000, RZ, 0xc0, !PT ;  /* 0x8000000000007812 */ /* 0x000fd600078ec0ff */
[----:B------:R-:W-:Y:S05]  /*08d0*/  @!P0 BRA `(.L_x_12) ;  /* 0x00000000008c8947 */ /* 0x000fea0003800000 */
[CCC-:B------:R-:W-:Y:S01]  /*08e0*/  FFMA.RZ R3, R10.reuse, R8.reuse, R13.reuse ;  /* 0x000000080a037223 */ /* 0x1c0fe2000000c00d */
[CCC-:B------:R-:W-:Y:S01]  /*08f0*/  FFMA.RM R6, R10.reuse, R8.reuse, R13.reuse ;  /* 0x000000080a067223 */ /* 0x1c0fe2000000400d */
[C---:B------:R-:W-:Y:S02]  /*0900*/  ISETP.NE.AND P2, PT, R7.reuse, RZ, PT ;  /* 0x000000ff0700720c */ /* 0x040fe40003f45270 */
[----:B------:R-:W-:Y:S02]  /*0910*/  ISETP.NE.AND P1, PT, R7, RZ, PT ;  /* 0x000000ff0700720c */ /* 0x000fe40003f25270 */
[----:B------:R-:W-:Y:S01]  /*0920*/  LOP3.LUT R5, R3, 0x7fffff, RZ, 0xc0, !PT ;  /* 0x007fffff03057812 */ /* 0x000fe200078ec0ff */
[----:B------:R-:W-:Y:S01]  /*0930*/  FFMA.RP R3, R10, R8, R13 ;  /* 0x000000080a037223 */ /* 0x000fe2000000800d */
[----:B------:R-:W-:Y:S02]  /*0940*/  VIADD R8, R7, 0x20 ;  /* 0x0000002007087836 */ /* 0x000fe40000000000 */
[----:B------:R-:W-:Y:S01]  /*0950*/  LOP3.LUT R5, R5, 0x800000, RZ, 0xfc, !PT ;  /* 0x0080000005057812 */ /* 0x000fe200078efcff */
[----:B------:R-:W-:Y:S01]  /*0960*/  IMAD.MOV R7, RZ, RZ, -R7 ;  /* 0x000000ffff077224 */ /* 0x000fe200078e0a07 */
[----:B------:R-:W-:-:S02]  /*0970*/  FSETP.NEU.FTZ.AND P0, PT, R3, R6, PT ;  /* 0x000000060300720b */ /* 0x000fc40003f1d000 */
[----:B------:R-:W-:Y:S02]  /*0980*/  SHF.L.U32 R8, R5, R8, RZ ;  /* 0x0000000805087219 */ /* 0x000fe400000006ff */
[----:B------:R-:W-:Y:S02]  /*0990*/  SEL R6, R7, RZ, P2 ;  /* 0x000000ff07067207 */ /* 0x000fe40001000000 */
[----:B------:R-:W-:Y:S02]  /*09a0*/  ISETP.NE.AND P1, PT, R8, RZ, P1 ;  /* 0x000000ff0800720c */ /* 0x000fe40000f25270 */
[----:B------:R-:W-:Y:S02]  /*09b0*/  SHF.R.U32.HI R6, RZ, R6, R5 ;  /* 0x00000006ff067219 */ /* 0x000fe40000011605 */
[----:B------:R-:W-:Y:S02]  /*09c0*/  PLOP3.LUT P0, PT, P0, P1, PT, 0xf8, 0x8f ;  /* 0x00000000008f781c */ /* 0x000fe40000703f70 */
[----:B------:R-:W-:-:S02]  /*09d0*/  SHF.R.U32.HI R8, RZ, 0x1, R6 ;  /* 0x00000001ff087819 */ /* 0x000fc40000011606 */
[----:B------:R-:W-:-:S04]  /*09e0*/  SEL R3, RZ, 0x1, !P0 ;  /* 0x00000001ff037807 */ /* 0x000fc80004000000 */
[----:B------:R-:W-:-:S04]  /*09f0*/  LOP3.LUT R3, R3, 0x1, R8, 0xf8, !PT ;  /* 0x0000000103037812 */ /* 0x000fc800078ef808 */
[----:B------:R-:W-:-:S05]  /*0a00*/  LOP3.LUT R3, R3, R6, RZ, 0xc0, !PT ;  /* 0x0000000603037212 */ /* 0x000fca00078ec0ff */
[----:B------:R-:W-:-:S05]  /*0a10*/  IMAD.IADD R3, R8, 0x1, R3 ;  /* 0x0000000108037824 */ /* 0x000fca00078e0203 */
[----:B------:R-:W-:Y:S01]  /*0a20*/  LOP3.LUT R0, R3, R0, RZ, 0xfc, !PT ;  /* 0x0000000003007212 */ /* 0x000fe200078efcff */
[----:B------:R-:W-:Y:S06]  /*0a30*/  BRA `(.L_x_12) ;  /* 0x0000000000347947 */ /* 0x000fec0003800000 */
.L_x_11:
[----:B------:R-:W-:-:S04]  /*0a40*/  LOP3.LUT R0, R0, 0x80000000, RZ, 0xc0, !PT ;  /* 0x8000000000007812 */ /* 0x000fc800078ec0ff */
[----:B------:R-:W-:Y:S01]  /*0a50*/  LOP3.LUT R0, R0, 0x7f800000, RZ, 0xfc, !PT ;  /* 0x7f80000000007812 */ /* 0x000fe200078efcff */
[----:B------:R-:W-:Y:S06]  /*0a60*/  BRA `(.L_x_12) ;  /* 0x0000000000287947 */ /* 0x000fec0003800000 */
.L_x_10:
[----:B------:R-:W-:Y:S01]  /*0a70*/  IMAD R0, R6, 0x800000, R0 ;  /* 0x0080000006007824 */ /* 0x000fe200078e0200 */
[----:B------:R-:W-:Y:S06]  /*0a80*/  BRA `(.L_x_12) ;  /* 0x0000000000207947 */ /* 0x000fec0003800000 */
.L_x_9:
[----:B------:R-:W-:-:S04]  /*0a90*/  LOP3.LUT R0, R5, 0x80000000, R8, 0x48, !PT ;  /* 0x8000000005007812 */ /* 0x000fc800078e4808 */
[----:B------:R-:W-:Y:S01]  /*0aa0*/  LOP3.LUT R0, R0, 0x7f800000, RZ, 0xfc, !PT ;  /* 0x7f80000000007812 */ /* 0x000fe200078efcff */
[----:B------:R-:W-:Y:S06]  /*0ab0*/  BRA `(.L_x_12) ;  /* 0x0000000000147947 */ /* 0x000fec0003800000 */
.L_x_8:
[----:B------:R-:W-:Y:S01]  /*0ac0*/  LOP3.LUT R0, R5, 0x80000000, R8, 0x48, !PT ;  /* 0x8000000005007812 */ /* 0x000fe200078e4808 */
[----:B------:R-:W-:Y:S06]  /*0ad0*/  BRA `(.L_x_12) ;  /* 0x00000000000c7947 */ /* 0x000fec0003800000 */
.L_x_7:
[----:B------:R-:W0:Y:S01]  /*0ae0*/  MUFU.RSQ R0, -QNAN ;  /* 0xffc0000000007908 */ /* 0x000e220000001400 */
[----:B------:R-:W-:Y:S05]  /*0af0*/  BRA `(.L_x_12) ;  /* 0x0000000000047947 */ /* 0x000fea0003800000 */
.L_x_6:
[----:B------:R-:W-:-:S07]  /*0b00*/  FADD.FTZ R0, R0, R3 ;  /* 0x0000000300007221 */ /* 0x000fce0000010000 */
.L_x_12:
[----:B------:R-:W-:-:S04]  /*0b10*/  IMAD.MOV.U32 R5, RZ, RZ, 0x0 ;  /* 0x00000000ff057424 */ /* 0x000fc800078e00ff */
[----:B0-----:R-:W-:Y:S05]  /*0b20*/  RET.REL.NODEC R4 `(_Z9ReducePI2PfiS_) ;  /* 0xfffffff404347950 */ /* 0x001fea0003c3ffff */
.L_x_13:
[----:B------:R-:W-:-:S00]  /*0b30*/  BRA `(.L_x_13) ;  /* 0xfffffffc00fc7947 */ /* 0x000fc0000383ffff */
[----:B------:R-:W-:-:S00]  /*0b40*/  NOP ;  /* 0x0000000000007918 */ /* 0x000fc00000000000 */
        /* <DEDUP_REMOVED lines=11> */
.L_x_41:


//--------------------- .text._Z8ReducePIPfi      --------------------------
	.section	.text._Z8ReducePIPfi,"ax",@progbits
	.align	128
        .global         _Z8ReducePIPfi
        .type           _Z8ReducePIPfi,@function
        .size           _Z8ReducePIPfi,(.L_x_43 - _Z8ReducePIPfi)
        .other          _Z8ReducePIPfi,@"STO_CUDA_ENTRY STV_DEFAULT"
_Z8ReducePIPfi:
.text._Z8ReducePIPfi:
[----:B------:R-:W-:Y:S08]  /*0000*/  LDC R1, c[0x0][0x37c] ;  /* 0x0000df00ff017b82 */ /* 0x000ff00000000800 */
[----:B------:R-:W0:Y:S01]  /*0010*/  S2UR UR5, SR_CgaCtaId ;  /* 0x00000000000579c3 */ /* 0x000e220000008800 */
[----:B------:R-:W1:Y:S01]  /*0020*/  S2R R2, SR_TID.X ;  /* 0x0000000000027919 */ /* 0x000e620000002100 */
[----:B------:R-:W2:Y:S01]  /*0030*/  LDCU UR6, c[0x0][0x360] ;  /* 0x00006c00ff0677ac */ /* 0x000ea20008000800 */
[----:B------:R-:W-:Y:S01]  /*0040*/  BSSY.RECONVERGENT B0, `(.L_x_14) ;  /* 0x000003b000007945 */ /* 0x000fe20003800200 */
[----:B------:R-:W2:Y:S01]  /*0050*/  S2R R3, SR_CTAID.X ;  /* 0x0000000000037919 */ /* 0x000ea20000002500 */
[----:B------:R-:W-:Y:S01]  /*0060*/  UMOV UR4, 0x400 ;  /* 0x0000040000047882 */ /* 0x000fe20000000000 */
[----:B------:R-:W3:Y:S01]  /*0070*/  LDCU UR7, c[0x0][0x388] ;  /* 0x00007100ff0777ac */ /* 0x000ee20008000800 */
[----:B0-----:R-:W-:Y:S01]  /*0080*/  ULEA UR4, UR5, UR4, 0x18 ;  /* 0x0000000405047291 */ /* 0x001fe2000f8ec0ff */
[----:B------:R-:W0:Y:S05]  /*0090*/  LDCU UR5, c[0x0][0x388] ;  /* 0x00007100ff0577ac */ /* 0x000e2a0008000800 */
[----:B-1----:R-:W-:Y:S01]  /*00a0*/  LEA R4, R2, UR4, 0x2 ;  /* 0x0000000402047c11 */ /* 0x002fe2000f8e10ff */
[----:B--2---:R-:W-:-:S04]  /*00b0*/  IMAD R0, R3, UR6, R2 ;  /* 0x0000000603007c24 */ /* 0x004fc8000f8e0202 */
[----:B------:R1:W-:Y:S01]  /*00c0*/  STS [R4], RZ ;  /* 0x000000ff04007388 */ /* 0x0003e20000000800 */
[----:B0-----:R-:W-:-:S13]  /*00d0*/  ISETP.GE.AND P0, PT, R0, UR5, PT ;  /* 0x0000000500007c0c */ /* 0x001fda000bf06270 */
[----:B-1-3--:R-:W-:Y:S05]  /*00e0*/  @P0 BRA `(.L_x_15) ;  /* 0x0000000000c00947 */ /* 0x00afea0003800000 */
[----:B------:R-:W0:Y:S01]  /*00f0*/  LDC R6, c[0x0][0x370] ;  /* 0x0000dc00ff067b82 */ /* 0x000e220000000800 */
[----:B------:R-:W1:Y:S01]  /*0100*/  I2F.F64 R20, UR5 ;  /* 0x0000000500147d12 */ /* 0x000e620008201c00 */
[----:B------:R-:W-:Y:S02]  /*0110*/  IMAD.MOV.U32 R5, RZ, RZ, RZ ;  /* 0x000000ffff057224 */ /* 0x000fe400078e00ff */
[----:B01----:R-:W-:-:S07]  /*0120*/  IMAD R6, R6, UR6, RZ ;  /* 0x0000000606067c24 */ /* 0x003fce000f8e02ff */
.L_x_20:
[----:B------:R-:W0:Y:S01]  /*0130*/  MUFU.RCP64H R9, R21 ;  /* 0x0000001500097308 */ /* 0x000e220000001800 */
[----:B------:R-:W-:Y:S01]  /*0140*/  IMAD.MOV.U32 R8, RZ, RZ, 0x1 ;  /* 0x00000001ff087424 */ /* 0x000fe200078e00ff */
[----:B------:R-:W-:Y:S01]  /*0150*/  BSSY.RECONVERGENT B1, `(.L_x_16) ;  /* 0x0000014000017945 */ /* 0x000fe20003800200 */
[----:B------:R-:W-:-:S04]  /*0160*/  ISETP.GE.AND P1, PT, R6, UR7, PT ;  /* 0x0000000706007c0c */ /* 0x000fc8000bf26270 */
[----:B0-----:R-:W-:-:S08]  /*0170*/  DFMA R10, -R20, R8, 1 ;  /* 0x3ff00000140a742b */ /* 0x001fd00000000108 */
[----:B------:R-:W-:Y:S02]  /*0180*/  DFMA R12, R10, R10, R10 ;  /* 0x0000000a0a0c722b */ /* 0x000fe4000000000a */
[----:B------:R-:W0:Y:S06]  /*0190*/  I2F.F64 R10, R0 ;  /* 0x00000000000a7312 */ /* 0x000e2c0000201c00 */
[----:B------:R-:W-:-:S08]  /*01a0*/  DFMA R12, R8, R12, R8 ;  /* 0x0000000c080c722b */ /* 0x000fd00000000008 */
[----:B------:R-:W-:Y:S02]  /*01b0*/  DFMA R8, -R20, R12, 1 ;  /* 0x3ff000001408742b */ /* 0x000fe4000000010c */
[----:B0-----:R-:W-:-:S06]  /*01c0*/  DADD R10, R10, 0.5 ;  /* 0x3fe000000a0a7429 */ /* 0x001fcc0000000000 */
[----:B------:R-:W-:-:S04]  /*01d0*/  DFMA R8, R12, R8, R12 ;  /* 0x000000080c08722b */ /* 0x000fc8000000000c */
[----:B------:R-:W-:-:S04]  /*01e0*/  FSETP.GEU.AND P2, PT, |R11|, 6.5827683646048100446e-37, PT ;  /* 0x036000000b00780b */ /* 0x000fc80003f4e200 */
[----:B------:R-:W-:-:S08]  /*01f0*/  DMUL R12, R10, R8 ;  /* 0x000000080a0c7228 */ /* 0x000fd00000000000 */
[----:B------:R-:W-:-:S08]  /*0200*/  DFMA R14, -R20, R12, R10 ;  /* 0x0000000c140e722b */ /* 0x000fd0000000010a */
[----:B------:R-:W-:-:S10]  /*0210*/  DFMA R8, R8, R14, R12 ;  /* 0x0000000e0808722b */ /* 0x000fd4000000000c */
[----:B------:R-:W-:-:S05]  /*0220*/  FFMA R7, RZ, R21, R9 ;  /* 0x00000015ff077223 */ /* 0x000fca0000000009 */
[----:B------:R-:W-:-:S13]  /*0230*/  FSETP.GT.AND P0, PT, |R7|, 1.469367938527859385e-39, PT ;  /* 0x001000000700780b */ /* 0x000fda0003f04200 */
[----:B------:R-:W-:Y:S05]  /*0240*/  @P0 BRA P2, `(.L_x_17) ;  /* 0x0000000000100947 */ /* 0x000fea0001000000 */
[----:B------:R-:W-:-:S07]  /*0250*/  MOV R0, 0x270 ;  /* 0x0000027000007802 */ /* 0x000fce0000000f00 */
[----:B------:R-:W-:Y:S05]  /*0260*/  CALL.REL.NOINC `($__internal_1_$__cuda_sm20_div_rn_f64_full) ;  /* 0x0000000000c07944 */ /* 0x000fea0003c00000 */
[----:B------:R-:W-:Y:S02]  /*0270*/  IMAD.MOV.U32 R8, RZ, RZ, R14 ;  /* 0x000000ffff087224 */ /* 0x000fe400078e000e */
[----:B------:R-:W-:-:S07]  /*0280*/  IMAD.MOV.U32 R9, RZ, RZ, R15 ;  /* 0x000000ffff097224 */ /* 0x000fce00078e000f */
.L_x_17:
[----:B------:R-:W-:Y:S05]  /*0290*/  BSYNC.RECONVERGENT B1 ;  /* 0x0000000000017941 */ /* 0x000fea0003800200 */
.L_x_16:
[----:B------:R-:W0:Y:S01]  /*02a0*/  F2F.F32.F64 R8, R8 ;  /* 0x0000000800087310 */ /* 0x000e220000301000 */
[----:B------:R-:W-:Y:S01]  /*02b0*/  UMOV UR4, 0x40800000 ;  /* 0x4080000000047882 */ /* 0x000fe20000000000 */
[----:B------:R-:W-:Y:S01]  /*02c0*/  BSSY.RECONVERGENT B2, `(.L_x_18) ;  /* 0x000000e000027945 */ /* 0x000fe20003800200 */
[----:B------:R-:W-:Y:S02]  /*02d0*/  IMAD.U32 R12, RZ, RZ, UR4 ;  /* 0x00000004ff0c7e24 */ /* 0x000fe4000f8e00ff */
[----:B0-----:R-:W-:-:S04]  /*02e0*/  FFMA R11, R8, R8, 1 ;  /* 0x3f800000080b7423 */ /* 0x001fc80000000008 */
[----:B------:R-:W0:Y:S08]  /*02f0*/  MUFU.RCP R0, R11 ;  /* 0x0000000b00007308 */ /* 0x000e300000001000 */
[----:B------:R-:W1:Y:S01]  /*0300*/  FCHK P0, R12, R11 ;  /* 0x0000000b0c007302 */ /* 0x000e620000000000 */
[----:B0-----:R-:W-:-:S04]  /*0310*/  FFMA R7, -R11, R0, 1 ;  /* 0x3f8000000b077423 */ /* 0x001fc80000000100 */
[----:B------:R-:W-:-:S04]  /*0320*/  FFMA R0, R0, R7, R0 ;  /* 0x0000000700007223 */ /* 0x000fc80000000000 */
[----:B------:R-:W-:-:S04]  /*0330*/  FFMA R7, R0, 4, RZ ;  /* 0x4080000000077823 */ /* 0x000fc800000000ff */
[----:B------:R-:W-:-:S04]  /*0340*/  FFMA R10, -R11, R7, 4 ;  /* 0x408000000b0a7423 */ /* 0x000fc80000000107 */
[----:B------:R-:W-:Y:S01]  /*0350*/  FFMA R0, R0, R10, R7 ;  /* 0x0000000a00007223 */ /* 0x000fe20000000007 */
[----:B-1----:R-:W-:Y:S06]  /*0360*/  @!P0 BRA `(.L_x_19) ;  /* 0x00000000000c8947 */ /* 0x002fec0003800000 */
[----:B------:R-:W-:-:S07]  /*0370*/  MOV R8, 0x390 ;  /* 0x0000039000087802 */ /* 0x000fce0000000f00 */
[----:B------:R-:W-:Y:S05]  /*0380*/  CALL.REL.NOINC `($__internal_2_$__cuda_sm3x_div_rn_noftz_f32_slowpath) ;  /* 0x0000000400e47944 */ /* 0x000fea0003c00000 */
[----:B------:R-:W-:-:S07]  /*0390*/  IMAD.MOV.U32 R0, RZ, RZ, R7 ;  /* 0x000000ffff007224 */ /* 0x000fce00078e0007 */
.L_x_19:
[----:B------:R-:W-:Y:S05]  /*03a0*/  BSYNC.RECONVERGENT B2 ;  /* 0x0000000000027941 */ /* 0x000fea0003800200 */
.L_x_18:
[----:B------:R-:W-:Y:S01]  /*03b0*/  FADD R5, R0, R5 ;  /* 0x0000000500057221 */ /* 0x000fe20000000000 */
[----:B------:R-:W-:Y:S01]  /*03c0*/  IMAD.MOV.U32 R0, RZ, RZ, R6 ;  /* 0x000000ffff007224 */ /* 0x000fe200078e0006 */
[----:B------:R-:W-:Y:S06]  /*03d0*/  @!P1 BRA `(.L_x_20) ;  /* 0xfffffffc00549947 */ /* 0x000fec000383ffff */
[----:B------:R0:W-:Y:S02]  /*03e0*/  STS [R4], R5 ;  /* 0x0000000504007388 */ /* 0x0001e40000000800 */
.L_x_15:
[----:B------:R-:W-:Y:S05]  /*03f0*/  BSYNC.RECONVERGENT B0 ;  /* 0x0000000000007941 */ /* 0x000fea0003800200 */
.L_x_14:
[----:B------:R-:W-:Y:S02]  /*0400*/  ISETP.GE.U32.AND P0, PT, R3, 0x2, PT ;  /* 0x000000020300780c */ /* 0x000fe40003f06070 */
[----:B------:R-:W-:-:S11]  /*0410*/  ISETP.NE.AND P1, PT, R2, RZ, PT ;  /* 0x000000ff0200720c */ /* 0x000fd60003f25270 */
[----:B------:R-:W-:Y:S05]  /*0420*/  @!P0 BRA `(.L_x_21) ;  /* 0x0000000000288947 */ /* 0x000fea0003800000 */
[----:B------:R-:W-:-:S07]  /*0430*/  SHF.R.U32.HI R3, RZ, 0x1, R3 ;  /* 0x00000001ff037819 */ /* 0x000fce0000011603 */
.L_x_22:
[----:B------:R-:W-:-:S13]  /*0440*/  ISETP.GE.U32.AND P0, PT, R2, R3, PT ;  /* 0x000000030200720c */ /* 0x000fda0003f06070 */
[C---:B------:R-:W-:Y:S01]  /*0450*/  @!P0 IMAD R0, R3.reuse, 0x4, R4 ;  /* 0x0000000403008824 */ /* 0x040fe200078e0204 */
[----:B01----:R-:W-:Y:S01]  /*0460*/  @!P0 LDS R5, [R4] ;  /* 0x0000000004058984 */ /* 0x003fe20000000800 */
[----:B------:R-:W-:-:S04]  /*0470*/  VIADD R3, R3, 0x1 ;  /* 0x0000000103037836 */ /* 0x000fc80000000000 */
[----:B------:R-:W0:Y:S02]  /*0480*/  @!P0 LDS R0, [R0] ;  /* 0x0000000000008984 */ /* 0x000e240000000800 */
[----:B0-----:R-:W-:-:S05]  /*0490*/  @!P0 FADD R5, R0, R5 ;  /* 0x0000000500058221 */ /* 0x001fca0000000000 */
[----:B------:R1:W-:Y:S01]  /*04a0*/  @!P0 STS [R4], R5 ;  /* 0x0000000504008388 */ /* 0x0003e20000000800 */
[----:B------:R-:W-:Y:S06]  /*04b0*/  BAR.SYNC.DEFER_BLOCKING 0x0 ;  /* 0x0000000000007b1d */ /* 0x000fec0000010000 */
[----:B------:R-:W-:Y:S05]  /*04c0*/  BRA `(.L_x_22) ;  /* 0xfffffffc00dc7947 */ /* 0x000fea000383ffff */
.L_x_21:
[----:B------:R-:W-:Y:S05]  /*04d0*/  @P1 EXIT ;  /* 0x000000000000194d */ /* 0x000fea0003800000 */
[----:B------:R-:W1:Y:S01]  /*04e0*/  S2UR UR5, SR_CgaCtaId ;  /* 0x00000000000579c3 */ /* 0x000e620000008800 */
[----:B------:R-:W-:-:S07]  /*04f0*/  UMOV UR4, 0x400 ;  /* 0x0000040000047882 */ /* 0x000fce0000000000 */
[----:B0-----:R-:W0:Y:S01]  /*0500*/  LDC.64 R4, c[0x0][0x380] ;  /* 0x0000e000ff047b82 */ /* 0x001e220000000a00 */
[----:B-1----:R-:W-:Y:S01]  /*0510*/  ULEA UR4, UR5, UR4, 0x18 ;  /* 0x0000000405047291 */ /* 0x002fe2000f8ec0ff */
[----:B0-----:R-:W-:-:S08]  /*0520*/  IMAD.WIDE.U32 R2, R3, 0x4, R4 ;  /* 0x0000000403027825 */ /* 0x001fd000078e0004 */
[----:B------:R-:W0:Y:S02]  /*0530*/  LDS R7, [UR4] ;  /* 0x00000004ff077984 */ /* 0x000e240008000800 */
[----:B------:R-:W0:Y:S02]  /*0540*/  LDCU.64 UR4, c[0x0][0x358] ;  /* 0x00006b00ff0477ac */ /* 0x000e240008000a00 */
[----:B0-----:R-:W-:Y:S01]  /*0550*/  STG.E desc[UR4][R2.64], R7 ;  /* 0x0000000702007986 */ /* 0x001fe2000c101904 */
[----:B------:R-:W-:Y:S05]  /*0560*/  EXIT ;  /* 0x000000000000794d */ /* 0x000fea0003800000 */
        .weak           $__internal_1_$__cuda_sm20_div_rn_f64_full
        .type           $__internal_1_$__cuda_sm20_div_rn_f64_full,@function
        .size           $__internal_1_$__cuda_sm20_div_rn_f64_full,($__internal_2_$__cuda_sm3x_div_rn_noftz_f32_slowpath - $__internal_1_$__cuda_sm20_div_rn_f64_full)
$__internal_1_$__cuda_sm20_div_rn_f64_full:
[C---:B------:R-:W-:Y:S01]  /*0570*/  FSETP.GEU.AND P0, PT, |R21|.reuse, 1.469367938527859385e-39, PT ;  /* 0x001000001500780b */ /* 0x040fe20003f0e200 */
[----:B------:R-:W-:Y:S01]  /*0580*/  IMAD.MOV.U32 R12, RZ, RZ, 0x1 ;  /* 0x00000001ff0c7424 */ /* 0x000fe200078e00ff */
[----:B------:R-:W-:Y:S01]  /*0590*/  LOP3.LUT R8, R21, 0x800fffff, RZ, 0xc0, !PT ;  /* 0x800fffff15087812 */ /* 0x000fe200078ec0ff */
[----:B------:R-:W-:Y:S01]  /*05a0*/  IMAD.MOV.U32 R22, RZ, RZ, 0x1ca00000 ;  /* 0x1ca00000ff167424 */ /* 0x000fe200078e00ff */
[C---:B------:R-:W-:Y:S01]  /*05b0*/  FSETP.GEU.AND P3, PT, |R11|.reuse, 1.469367938527859385e-39, PT ;  /* 0x001000000b00780b */ /* 0x040fe20003f6e200 */
[----:B------:R-:W-:Y:S01]  /*05c0*/  BSSY.RECONVERGENT B2, `(.L_x_23) ;  /* 0x0000052000027945 */ /* 0x000fe20003800200 */
[----:B------:R-:W-:Y:S01]  /*05d0*/  LOP3.LUT R9, R8, 0x3ff00000, RZ, 0xfc, !PT ;  /* 0x3ff0000008097812 */ /* 0x000fe200078efcff */
[----:B------:R-:W-:Y:S01]  /*05e0*/  IMAD.MOV.U32 R8, RZ, RZ, R20 ;  /* 0x000000ffff087224 */ /* 0x000fe200078e0014 */
[----:B------:R-:W-:Y:S02]  /*05f0*/  LOP3.LUT R7, R11, 0x7ff00000, RZ, 0xc0, !PT ;  /* 0x7ff000000b077812 */ /* 0x000fe400078ec0ff */
[----:B------:R-:W-:-:S03]  /*0600*/  LOP3.LUT R24, R21, 0x7ff00000, RZ, 0xc0, !PT ;  /* 0x7ff0000015187812 */ /* 0x000fc600078ec0ff */
[----:B------:R-:W-:Y:S01]  /*0610*/  @!P0 DMUL R8, R20, 8.98846567431157953865e+307 ;  /* 0x7fe0000014088828 */ /* 0x000fe20000000000 */
[----:B------:R-:W-:Y:S01]  /*0620*/  ISETP.GE.U32.AND P2, PT, R7, R24, PT ;  /* 0x000000180700720c */ /* 0x000fe20003f46070 */
[----:B------:R-:W-:Y:S02]  /*0630*/  IMAD.MOV.U32 R23, RZ, RZ, R7 ;  /* 0x000000ffff177224 */ /* 0x000fe400078e0007 */
[----:B------:R-:W-:Y:S01]  /*0640*/  @!P3 LOP3.LUT R16, R21, 0x7ff00000, RZ, 0xc0, !PT ;  /* 0x7ff000001510b812 */ /* 0x000fe200078ec0ff */
[----:B------:R-:W-:Y:S01]  /*0650*/  @!P3 IMAD.MOV.U32 R18, RZ, RZ, RZ ;  /* 0x000000ffff12b224 */ /* 0x000fe200078e00ff */
[----:B------:R-:W0:Y:S02]  /*0660*/  MUFU.RCP64H R13, R9 ;  /* 0x00000009000d7308 */ /* 0x000e240000001800 */
[----:B------:R-:W-:Y:S02]  /*0670*/  @!P3 ISETP.GE.U32.AND P4, PT, R7, R16, PT ;  /* 0x000000100700b20c */ /* 0x000fe40003f86070 */
[----:B------:R-:W-:-:S02]  /*0680*/  @!P0 LOP3.LUT R24, R9, 0x7ff00000, RZ, 0xc0, !PT ;  /* 0x7ff0000009188812 */ /* 0x000fc400078ec0ff */
[----:B------:R-:W-:-:S03]  /*0690*/  @!P3 SEL R17, R22, 0x63400000, !P4 ;  /* 0x634000001611b807 */ /* 0x000fc60006000000 */
[----:B------:R-:W-:Y:S01]  /*06a0*/  VIADD R25, R24, 0xffffffff ;  /* 0xffffffff18197836 */ /* 0x000fe20000000000 */
[----:B------:R-:W-:-:S04]  /*06b0*/  @!P3 LOP3.LUT R17, R17, 0x80000000, R11, 0xf8, !PT ;  /* 0x800000001111b812 */ /* 0x000fc800078ef80b */
[----:B------:R-:W-:Y:S01]  /*06c0*/  @!P3 LOP3.LUT R19, R17, 0x100000, RZ, 0xfc, !PT ;  /* 0x001000001113b812 */ /* 0x000fe200078efcff */
[----:B0-----:R-:W-:-:S08]  /*06d0*/  DFMA R14, R12, -R8, 1 ;  /* 0x3ff000000c0e742b */ /* 0x001fd00000000808 */
[----:B------:R-:W-:-:S08]  /*06e0*/  DFMA R14, R14, R14, R14 ;  /* 0x0000000e0e0e722b */ /* 0x000fd0000000000e */
[----:B------:R-:W-:Y:S01]  /*06f0*/  DFMA R14, R12, R14, R12 ;  /* 0x0000000e0c0e722b */ /* 0x000fe2000000000c */
[----:B------:R-:W-:Y:S01]  /*0700*/  SEL R13, R22, 0x63400000, !P2 ;  /* 0x63400000160d7807 */ /* 0x000fe20005000000 */
[----:B------:R-:W-:-:S03]  /*0710*/  IMAD.MOV.U32 R12, RZ, RZ, R10 ;  /* 0x000000ffff0c7224 */ /* 0x000fc600078e000a */
[----:B------:R-:W-:-:S03]  /*0720*/  LOP3.LUT R13, R13, 0x800fffff, R11, 0xf8, !PT ;  /* 0x800fffff0d0d7812 */ /* 0x000fc600078ef80b */
[----:B------:R-:W-:-:S03]  /*0730*/  DFMA R16, R14, -R8, 1 ;  /* 0x3ff000000e10742b */ /* 0x000fc60000000808 */
[----:B------:R-:W-:-:S05]  /*0740*/  @!P3 DFMA R12, R12, 2, -R18 ;  /* 0x400000000c0cb82b */ /* 0x000fca0000000812 */
[----:B------:R-:W-:-:S05]  /*0750*/  DFMA R14, R14, R16, R14 ;  /* 0x000000100e0e722b */ /* 0x000fca000000000e */
[----:B------:R-:W-:-:S03]  /*0760*/  @!P3 LOP3.LUT R23, R13, 0x7ff00000, RZ, 0xc0, !PT ;  /* 0x7ff000000d17b812 */ /* 0x000fc600078ec0ff */
[----:B------:R-:W-:Y:S02]  /*0770*/  DMUL R16, R14, R12 ;  /* 0x0000000c0e107228 */ /* 0x000fe40000000000 */
[----:B------:R-:W-:-:S05]  /*0780*/  VIADD R18, R23, 0xffffffff ;  /* 0xffffffff17127836 */ /* 0x000fca0000000000 */
[----:B------:R-:W-:Y:S01]  /*0790*/  ISETP.GT.U32.AND P0, PT, R18, 0x7feffffe, PT ;  /* 0x7feffffe1200780c */ /* 0x000fe20003f04070 */
[----:B------:R-:W-:-:S03]  /*07a0*/  DFMA R18, R16, -R8, R12 ;  /* 0x800000081012722b */ /* 0x000fc6000000000c */
[----:B------:R-:W-:-:S05]  /*07b0*/  ISETP.GT.U32.OR P0, PT, R25, 0x7feffffe, P0 ;  /* 0x7feffffe1900780c */ /* 0x000fca0000704470 */
[----:B------:R-:W-:-:S08]  /*07c0*/  DFMA R18, R14, R18, R16 ;  /* 0x000000120e12722b */ /* 0x000fd00000000010 */
[----:B------:R-:W-:Y:S05]  /*07d0*/  @P0 BRA `(.L_x_24) ;  /* 0x00000000006c0947 */ /* 0x000fea0003800000 */
[----:B------:R-:W-:-:S04]  /*07e0*/  LOP3.LUT R14, R21, 0x7ff00000, RZ, 0xc0, !PT ;  /* 0x7ff00000150e7812 */ /* 0x000fc800078ec0ff */
[CC--:B------:R-:W-:Y:S02]  /*07f0*/  VIADDMNMX R10, R7.reuse, -R14.reuse, 0xb9600000, !PT ;  /* 0xb9600000070a7446 */ /* 0x0c0fe4000780090e */
[----:B------:R-:W-:Y:S02]  /*0800*/  ISETP.GE.U32.AND P0, PT, R7, R14, PT ;  /* 0x0000000e0700720c */ /* 0x000fe40003f06070 */
[----:B------:R-:W-:Y:S01]  /*0810*/  VIMNMX R7, PT, PT, R10, 0x46a00000, PT ;  /* 0x46a000000a077848 */ /* 0x000fe20003fe0100 */
[----:B------:R-:W-:Y:S01]  /*0820*/  IMAD.MOV.U32 R10, RZ, RZ, RZ ;  /* 0x000000ffff0a7224 */ /* 0x000fe200078e00ff */
[----:B------:R-:W-:-:S05]  /*0830*/  SEL R22, R22, 0x63400000, !P0 ;  /* 0x6340000016167807 */ /* 0x000fca0004000000 */
[----:B------:R-:W-:-:S04]  /*0840*/  IMAD.IADD R7, R7, 0x1, -R22 ;  /* 0x0000000107077824 */ /* 0x000fc800078e0a16 */
[----:B------:R-:W-:-:S06]  /*0850*/  VIADD R11, R7, 0x7fe00000 ;  /* 0x7fe00000070b7836 */ /* 0x000fcc0000000000 */
[----:B------:R-:W-:-:S10]  /*0860*/  DMUL R14, R18, R10 ;  /* 0x0000000a120e7228 */ /* 0x000fd40000000000 */
[----:B------:R-:W-:-:S13]  /*0870*/  FSETP.GTU.AND P0, PT, |R15|, 1.469367938527859385e-39, PT ;  /* 0x001000000f00780b */ /* 0x000fda0003f0c200 */
[----:B------:R-:W-:Y:S05]  /*0880*/  @P0 BRA `(.L_x_25) ;  /* 0x0000000000940947 */ /* 0x000fea0003800000 */
[----:B------:R-:W-:Y:S01]  /*0890*/  DFMA R8, R18, -R8, R12 ;  /* 0x800000081208722b */ /* 0x000fe2000000000c */
[----:B------:R-:W-:-:S09]  /*08a0*/  IMAD.MOV.U32 R10, RZ, RZ, RZ ;  /* 0x000000ffff0a7224 */ /* 0x000fd200078e00ff */
[C---:B------:R-:W-:Y:S02]  /*08b0*/  FSETP.NEU.AND P0, PT, R9.reuse, RZ, PT ;  /* 0x000000ff0900720b */ /* 0x040fe40003f0d000 */
[----:B------:R-:W-:-:S04]  /*08c0*/  LOP3.LUT R13, R9, 0x80000000, R21, 0x48, !PT ;  /* 0x80000000090d7812 */ /* 0x000fc800078e4815 */
[----:B------:R-:W-:-:S07]  /*08d0*/  LOP3.LUT R11, R13, R11, RZ, 0xfc, !PT ;  /* 0x0000000b0d0b7212 */ /* 0x000fce00078efcff */
[----:B------:R-:W-:Y:S05]  /*08e0*/  @!P0 BRA `(.L_x_25) ;  /* 0x00000000007c8947 */ /* 0x000fea0003800000 */
[----:B------:R-:W-:Y:S01]  /*08f0*/  IMAD.MOV R9, RZ, RZ, -R7 ;  /* 0x000000ffff097224 */ /* 0x000fe200078e0a07 */
[----:B------:R-:W-:Y:S01]  /*0900*/  DMUL.RP R10, R18, R10 ;  /* 0x0000000a120a7228 */ /* 0x000fe20000008000 */
[----:B------:R-:W-:Y:S01]  /*0910*/  IMAD.MOV.U32 R8, RZ, RZ, RZ ;  /* 0x000000ffff087224 */ /* 0x000fe200078e00ff */
[----:B------:R-:W-:-:S05]  /*0920*/  IADD3 R7, PT, PT, -R7, -0x43300000, RZ ;  /* 0xbcd0000007077810 */ /* 0x000fca0007ffe1ff */
[----:B------:R-:W-:-:S03]  /*0930*/  DFMA R8, R14, -R8, R18 ;  /* 0x800000080e08722b */ /* 0x000fc60000000012 */
[----:B------:R-:W-:-:S07]  /*0940*/  LOP3.LUT R13, R11, R13, RZ, 0x3c, !PT ;  /* 0x0000000d0b0d7212 */ /* 0x000fce00078e3cff */
[----:B------:R-:W-:-:S04]  /*0950*/  FSETP.NEU.AND P0, PT, |R9|, R7, PT ;  /* 0x000000070900720b */ /* 0x000fc80003f0d200 */
[----:B------:R-:W-:Y:S02]  /*0960*/  FSEL R14, R10, R14, !P0 ;  /* 0x0000000e0a0e7208 */ /* 0x000fe40004000000 */
[----:B------:R-:W-:Y:S01]  /*0970*/  FSEL R15, R13, R15, !P0 ;  /* 0x0000000f0d0f7208 */ /* 0x000fe20004000000 */
[----:B------:R-:W-:Y:S06]  /*0980*/  BRA `(.L_x_25) ;  /* 0x0000000000547947 */ /* 0x000fec0003800000 */
.L_x_24:
[----:B------:R-:W-:-:S14]  /*0990*/  DSETP.NAN.AND P0, PT, R10, R10, PT ;  /* 0x0000000a0a00722a */ /* 0x000fdc0003f08000 */
[----:B------:R-:W-:Y:S05]  /*09a0*/  @P0 BRA `(.L_x_26) ;  /* 0x0000000000440947 */ /* 0x000fea0003800000 */
[----:B------:R-:W-:-:S14]  /*09b0*/  DSETP.NAN.AND P0, PT, R20, R20, PT ;  /* 0x000000141400722a */ /* 0x000fdc0003f08000 */
[----:B------:R-:W-:Y:S05]  /*09c0*/  @P0 BRA `(.L_x_27) ;  /* 0x0000000000300947 */ /* 0x000fea0003800000 */
[----:B------:R-:W-:Y:S01]  /*09d0*/  ISETP.NE.AND P0, PT, R23, R24, PT ;  /* 0x000000181700720c */ /* 0x000fe20003f05270 */
[----:B------:R-:W-:Y:S02]  /*09e0*/  IMAD.MOV.U32 R14, RZ, RZ, 0x0 ;  /* 0x00000000ff0e7424 */ /* 0x000fe400078e00ff */
[----:B------:R-:W-:-:S10]  /*09f0*/  IMAD.MOV.U32 R15, RZ, RZ, -0x80000 ;  /* 0xfff80000ff0f7424 */ /* 0x000fd400078e00ff */
[----:B------:R-:W-:Y:S05]  /*0a00*/  @!P0 BRA `(.L_x_25) ;  /* 0x0000000000348947 */ /* 0x000fea0003800000 */
[----:B------:R-:W-:Y:S02]  /*0a10*/  ISETP.NE.AND P0, PT, R23, 0x7ff00000, PT ;  /* 0x7ff000001700780c */ /* 0x000fe40003f05270 */
[----:B------:R-:W-:Y:S02]  /*0a20*/  LOP3.LUT R15, R11, 0x80000000, R21, 0x48, !PT ;  /* 0x800000000b0f7812 */ /* 0x000fe400078e4815 */
[----:B------:R-:W-:-:S13]  /*0a30*/  ISETP.EQ.OR P0, PT, R24, RZ, !P0 ;  /* 0x000000ff1800720c */ /* 0x000fda0004702670 */
[----:B------:R-:W-:Y:S01]  /*0a40*/  @P0 LOP3.LUT R7, R15, 0x7ff00000, RZ, 0xfc, !PT ;  /* 0x7ff000000f070812 */ /* 0x000fe200078efcff */
[----:B------:R-:W-:Y:S02]  /*0a50*/  @!P0 IMAD.MOV.U32 R14, RZ, RZ, RZ ;  /* 0x000000ffff0e8224 */ /* 0x000fe400078e00ff */
[----:B------:R-:W-:Y:S02]  /*0a60*/  @P0 IMAD.MOV.U32 R14, RZ, RZ, RZ ;  /* 0x000000ffff0e0224 */ /* 0x000fe400078e00ff */
[----:B------:R-:W-:Y:S01]  /*0a70*/  @P0 IMAD.MOV.U32 R15, RZ, RZ, R7 ;  /* 0x000000ffff0f0224 */ /* 0x000fe200078e0007 */
[----:B------:R-:W-:Y:S06]  /*0a80*/  BRA `(.L_x_25) ;  /* 0x0000000000147947 */ /* 0x000fec0003800000 */
.L_x_27:
[----:B------:R-:W-:Y:S01]  /*0a90*/  LOP3.LUT R15, R21, 0x80000, RZ, 0xfc, !PT ;  /* 0x00080000150f7812 */ /* 0x000fe200078efcff */
[----:B------:R-:W-:Y:S01]  /*0aa0*/  IMAD.MOV.U32 R14, RZ, RZ, R20 ;  /* 0x000000ffff0e7224 */ /* 0x000fe200078e0014 */
[----:B------:R-:W-:Y:S06]  /*0ab0*/  BRA `(.L_x_25) ;  /* 0x0000000000087947 */ /* 0x000fec0003800000 */
.L_x_26:
[----:B------:R-:W-:Y:S01]  /*0ac0*/  LOP3.LUT R15, R11, 0x80000, RZ, 0xfc, !PT ;  /* 0x000800000b0f7812 */ /* 0x000fe200078efcff */
[----:B------:R-:W-:-:S07]  /*0ad0*/  IMAD.MOV.U32 R14, RZ, RZ, R10 ;  /* 0x000000ffff0e7224 */ /* 0x000fce00078e000a */
.L_x_25:
[----:B------:R-:W-:Y:S05]  /*0ae0*/  BSYNC.RECONVERGENT B2 ;  /* 0x0000000000027941 */ /* 0x000fea0003800200 */
.L_x_23:
[----:B------:R-:W-:Y:S02]  /*0af0*/  IMAD.MOV.U32 R8, RZ, RZ, R0 ;  /* 0x000000ffff087224 */ /* 0x000fe400078e0000 */
[----:B------:R-:W-:-:S04]  /*0b00*/  IMAD.MOV.U32 R9, RZ, RZ, 0x0 ;  /* 0x00000000ff097424 */ /* 0x000fc800078e00ff */
[----:B------:R-:W-:Y:S05]  /*0b10*/  RET.REL.NODEC R8 `(_Z8ReducePIPfi) ;  /* 0xfffffff408387950 */ /* 0x000fea0003c3ffff */
        .weak           $__internal_2_$__cuda_sm3x_div_rn_noftz_f32_slowpath
        .type           $__internal_2_$__cuda_sm3x_div_rn_noftz_f32_slowpath,@function
        .size           $__internal_2_$__cuda_sm3x_div_rn_noftz_f32_slowpath,(.L_x_43 - $__internal_2_$__cuda_sm3x_div_rn_noftz_f32_slowpath)
$__internal_2_$__cuda_sm3x_div_rn_noftz_f32_slowpath:
[--C-:B------:R-:W-:Y:S01]  /*0b20*/  SHF.R.U32.HI R0, RZ, 0x17, R11.reuse ;  /* 0x00000017ff007819 */ /* 0x100fe2000001160b */
[----:B------:R-:W-:Y:S04]  /*0b30*/  BSSY.RECONVERGENT B1, `(.L_x_28) ;  /* 0x000005d000017945 */ /* 0x000fe80003800200 */
[----:B------:R-:W-:Y:S01]  /*0b40*/  BSSY.RELIABLE B3, `(.L_x_29) ;  /* 0x000001b000037945 */ /* 0x000fe20003800100 */
[----:B------:R-:W-:Y:S01]  /*0b50*/  IMAD.MOV.U32 R10, RZ, RZ, R11 ;  /* 0x000000ffff0a7224 */ /* 0x000fe200078e000b */
[----:B------:R-:W-:-:S05]  /*0b60*/  LOP3.LUT R14, R0, 0xff, RZ, 0xc0, !PT ;  /* 0x000000ff000e7812 */ /* 0x000fca00078ec0ff */
[----:B------:R-:W-:-:S05]  /*0b70*/  VIADD R12, R14, 0xffffffff ;  /* 0xffffffff0e0c7836 */ /* 0x000fca0000000000 */
[----:B------:R-:W-:-:S13]  /*0b80*/  ISETP.GT.U32.AND P0, PT, R12, 0xfd, PT ;  /* 0x000000fd0c00780c */ /* 0x000fda0003f04070 */
[----:B------:R-:W-:Y:S01]  /*0b90*/  @!P0 IMAD.MOV.U32 R9, RZ, RZ, RZ ;  /* 0x000000ffff098224 */ /* 0x000fe200078e00ff */
[----:B------:R-:W-:Y:S06]  /*0ba0*/  @!P0 BRA `(.L_x_30) ;  /* 0x0000000000508947 */ /* 0x000fec0003800000 */
[----:B------:R-:W-:Y:S01]  /*0bb0*/  FSETP.GTU.FTZ.AND P0, PT, |R11|, +INF , PT ;  /* 0x7f8000000b00780b */ /* 0x000fe20003f1c200 */
[----:B------:R-:W-:-:S12]  /*0bc0*/  IMAD.MOV.U32 R0, RZ, RZ, R11 ;  /* 0x000000ffff007224 */ /* 0x000fd800078e000b */
[----:B------:R-:W-:Y:S05]  /*0bd0*/  @P0 BREAK.RELIABLE B3 ;  /* 0x0000000000030942 */ /* 0x000fea0003800100 */
[----:B------:R-:W-:Y:S05]  /*0be0*/  @P0 BRA `(.L_x_31) ;  /* 0x0000000400400947 */ /* 0x000fea0003800000 */
[----:B------:R-:W-:-:S05]  /*0bf0*/  IMAD.MOV.U32 R7, RZ, RZ, 0x40800000 ;  /* 0x40800000ff077424 */ /* 0x000fca00078e00ff */
[----:B------:R-:W-:-:S13]  /*0c00*/  LOP3.LUT P0, RZ, R10, 0x7fffffff, R7, 0xc8, !PT ;  /* 0x7fffffff0aff7812 */ /* 0x000fda000780c807 */
[----:B------:R-:W-:Y:S05]  /*0c10*/  @!P0 BREAK.RELIABLE B3 ;  /* 0x0000000000038942 */ /* 0x000fea0003800100 */
[----:B------:R-:W-:Y:S05]  /*0c20*/  @!P0 BRA `(.L_x_32) ;  /* 0x0000000400288947 */ /* 0x000fea0003800000 */
[----:B------:R-:W-:Y:S02]  /*0c30*/  FSETP.NEU.FTZ.AND P0, PT, |R0|, +INF , PT ;  /* 0x7f8000000000780b */ /* 0x000fe40003f1d200 */
[----:B------:R-:W-:-:S04]  /*0c40*/  LOP3.LUT P2, RZ, R7, 0x7fffffff, RZ, 0xc0, !PT ;  /* 0x7fffffff07ff7812 */ /* 0x000fc8000784c0ff */
[----:B------:R-:W-:-:S13]  /*0c50*/  PLOP3.LUT P0, PT, P0, P2, PT, 0x2f, 0xf2 ;  /* 0x0000000000f2781c */ /* 0x000fda0000704577 */
[----:B------:R-:W-:Y:S05]  /*0c60*/  @P0 BREAK.RELIABLE B3 ;  /* 0x0000000000030942 */ /* 0x000fea0003800100 */
[----:B------:R-:W-:Y:S05]  /*0c70*/  @P0 BRA `(.L_x_33) ;  /* 0x00000004000c0947 */ /* 0x000fea0003800000 */
[----:B------:R-:W-:-:S13]  /*0c80*/  LOP3.LUT P0, RZ, R10, 0x7fffffff, RZ, 0xc0, !PT ;  /* 0x7fffffff0aff7812 */ /* 0x000fda000780c0ff */
[----:B------:R-:W-:Y:S05]  /*0c90*/  @!P0 BREAK.RELIABLE B3 ;  /* 0x0000000000038942 */ /* 0x000fea0003800100 */
[----:B------:R-:W-:Y:S05]  /*0ca0*/  @!P0 BRA `(.L_x_34) ;  /* 0x0000000000f48947 */ /* 0x000fea0003800000 */
[----:B------:R-:W-:Y:S01]  /*0cb0*/  ISETP.GE.AND P0, PT, R12, RZ, PT ;  /* 0x000000ff0c00720c */ /* 0x000fe20003f06270 */
[----:B------:R-:W-:-:S12]  /*0cc0*/  IMAD.MOV.U32 R9, RZ, RZ, RZ ;  /* 0x000000ffff097224 */ /* 0x000fd800078e00ff */
[----:B------:R-:W-:Y:S01]  /*0cd0*/  @!P0 FFMA R10, R0, 1.84467440737095516160e+19, RZ ;  /* 0x5f800000000a8823 */ /* 0x000fe200000000ff */
[----:B------:R-:W-:-:S07]  /*0ce0*/  @!P0 VIADD R9, R9, 0x40 ;  /* 0x0000004009098836 */ /* 0x000fce0000000000 */
.L_x_30:
[----:B------:R-:W-:Y:S05]  /*0cf0*/  BSYNC.RELIABLE B3 ;  /* 0x0000000000037941 */ /* 0x000fea0003800100 */
.L_x_29:
[----:B------:R-:W-:Y:S01]  /*0d00*/  LEA R7, R14, 0xc0800000, 0x17 ;  /* 0xc08000000e077811 */ /* 0x000fe200078eb8ff */
[----:B------:R-:W-:Y:S01]  /*0d10*/  UMOV UR4, 0x40800000 ;  /* 0x4080000000047882 */ /* 0x000fe20000000000 */
[----:B------:R-:W-:Y:S01]  /*0d20*/  IADD3 R9, PT, PT, R9, 0x81, -R14 ;  /* 0x0000008109097810 */ /* 0x000fe20007ffe80e */
[----:B------:R-:W-:Y:S01]  /*0d30*/  UIADD3 UR4, UPT, UPT, UR4, -0x1000000, URZ ;  /* 0xff00000004047890 */ /* 0x000fe2000fffe0ff */
[----:B------:R-:W-:Y:S01]  /*0d40*/  BSSY.RECONVERGENT B3, `(.L_x_35) ;  /* 0x0000032000037945 */ /* 0x000fe20003800200 */
[----:B------:R-:W-:-:S04]  /*0d50*/  IMAD.IADD R10, R10, 0x1, -R7 ;  /* 0x000000010a0a7824 */ /* 0x000fc800078e0a07 */
[----:B------:R-:W0:Y:S01]  /*0d60*/  MUFU.RCP R0, R10 ;  /* 0x0000000a00007308 */ /* 0x000e220000001000 */
[----:B------:R-:W-:-:S04]  /*0d70*/  FADD.FTZ R7, -R10, -RZ ;  /* 0x800000ff0a077221 */ /* 0x000fc80000010100 */
[----:B0-----:R-:W-:-:S04]  /*0d80*/  FFMA R11, R0, R7, 1 ;  /* 0x3f800000000b7423 */ /* 0x001fc80000000007 */
[----:B------:R-:W-:-:S04]  /*0d90*/  FFMA R0, R0, R11, R0 ;  /* 0x0000000b00007223 */ /* 0x000fc80000000000 */
[----:B------:R-:W-:-:S04]  /*0da0*/  FFMA R11, R0, UR4, RZ ;  /* 0x00000004000b7c23 */ /* 0x000fc800080000ff */
[----:B------:R-:W-:-:S04]  /*0db0*/  FFMA R12, R7, R11, UR4 ;  /* 0x00000004070c7e23 */ /* 0x000fc8000800000b */
[----:B------:R-:W-:-:S04]  /*0dc0*/  FFMA R11, R0, R12, R11 ;  /* 0x0000000c000b7223 */ /* 0x000fc8000000000b */
[----:B------:R-:W-:-:S04]  /*0dd0*/  FFMA R12, R7, R11, UR4 ;  /* 0x00000004070c7e23 */ /* 0x000fc8000800000b */
        /* <DEDUP_REMOVED lines=15> */
[C---:B------:R-:W-:Y:S02]  /*0ed0*/  ISETP.NE.AND P3, PT, R13.reuse, RZ, PT ;  /* 0x000000ff0d00720c */ /* 0x040fe40003f65270 */
[----:B------:R-:W-:Y:S02]  /*0ee0*/  ISETP.NE.AND P2, PT, R13, RZ, PT ;  /* 0x000000ff0d00720c */ /* 0x000fe40003f45270 */
[----:B------:R-:W-:Y:S01]  /*0ef0*/  LOP3.LUT R10, R9, 0x7fffff, RZ, 0xc0, !PT ;  /* 0x007fffff090a7812 */ /* 0x000fe200078ec0ff */
[CCC-:B------:R-:W-:Y:S01]  /*0f00*/  FFMA.RP R9, R0.reuse, R12.reuse, R11.reuse ;  /* 0x0000000c00097223 */ /* 0x1c0fe2000000800b */
[----:B------:R-:W-:Y:S01]  /*0f10*/  FFMA.RM R0, R0, R12, R11 ;  /* 0x0000000c00007223 */ /* 0x000fe2000000400b */
[----:B------:R-:W-:Y:S01]  /*0f20*/  VIADD R11, R13, 0x20 ;  /* 0x000000200d0b7836 */ /* 0x000fe20000000000 */
[----:B------:R-:W-:Y:S01]  /*0f30*/  LOP3.LUT R10, R10, 0x800000, RZ, 0xfc, !PT ;  /* 0x008000000a0a7812 */ /* 0x000fe200078efcff */
[----:B------:R-:W-:-:S02]  /*0f40*/  IMAD.MOV R12, RZ, RZ, -R13 ;  /* 0x000000ffff0c7224 */ /* 0x000fc400078e0a0d */
[----:B------:R-:W-:Y:S02]  /*0f50*/  FSETP.NEU.FTZ.AND P0, PT, R9, R0, PT ;  /* 0x000000000900720b */ /* 0x000fe40003f1d000 */
[----:B------:R-:W-:Y:S02]  /*0f60*/  SHF.L.U32 R11, R10, R11, RZ ;  /* 0x0000000b0a0b7219 */ /* 0x000fe400000006ff */
[----:B------:R-:W-:Y:S02]  /*0f70*/  SEL R9, R12, RZ, P3 ;  /* 0x000000ff0c097207 */ /* 0x000fe40001800000 */
[----:B------:R-:W-:Y:S02]  /*0f80*/  ISETP.NE.AND P2, PT, R11, RZ, P2 ;  /* 0x000000ff0b00720c */ /* 0x000fe40001745270 */
[----:B------:R-:W-:Y:S02]  /*0f90*/  SHF.R.U32.HI R9, RZ, R9, R10 ;  /* 0x00000009ff097219 */ /* 0x000fe4000001160a */
[----:B------:R-:W-:-:S02]  /*0fa0*/  PLOP3.LUT P0, PT, P0, P2, PT, 0xf8, 0x8f ;  /* 0x00000000008f781c */ /* 0x000fc40000705f70 */
[----:B------:R-:W-:Y:S02]  /*0fb0*/  SHF.R.U32.HI R11, RZ, 0x1, R9 ;  /* 0x00000001ff0b7819 */ /* 0x000fe40000011609 */
[----:B------:R-:W-:-:S04]  /*0fc0*/  SEL R0, RZ, 0x1, !P0 ;  /* 0x00000001ff007807 */ /* 0x000fc80004000000 */
[----:B------:R-:W-:-:S04]  /*0fd0*/  LOP3.LUT R0, R0, 0x1, R11, 0xf8, !PT ;  /* 0x0000000100007812 */ /* 0x000fc800078ef80b */
[----:B------:R-:W-:-:S05]  /*0fe0*/  LOP3.LUT R0, R0, R9, RZ, 0xc0, !PT ;  /* 0x0000000900007212 */ /* 0x000fca00078ec0ff */
[----:B------:R-:W-:-:S05]  /*0ff0*/  IMAD.IADD R0, R11, 0x1, R0 ;  /* 0x000000010b007824 */ /* 0x000fca00078e0200 */
[----:B------:R-:W-:Y:S01]  /*1000*/  LOP3.LUT R7, R0, R7, RZ, 0xfc, !PT ;  /* 0x0000000700077212 */ /* 0x000fe200078efcff */
[----:B------:R-:W-:Y:S06]  /*1010*/  BRA `(.L_x_38) ;  /* 0x0000000000107947 */ /* 0x000fec0003800000 */
.L_x_37:
[----:B------:R-:W-:-:S04]  /*1020*/  LOP3.LUT R7, R7, 0x80000000, RZ, 0xc0, !PT ;  /* 0x8000000007077812 */ /* 0x000fc800078ec0ff */
[----:B------:R-:W-:Y:S01]  /*1030*/  LOP3.LUT R7, R7, 0x7f800000, RZ, 0xfc, !PT ;  /* 0x7f80000007077812 */ /* 0x000fe200078efcff */
[----:B------:R-:W-:Y:S06]  /*1040*/  BRA `(.L_x_38) ;  /* 0x0000000000047947 */ /* 0x000fec0003800000 */
.L_x_36:
[----:B------:R-:W-:-:S07]  /*1050*/  IMAD R7, R9, 0x800000, R7 ;  /* 0x0080000009077824 */ /* 0x000fce00078e0207 */
.L_x_38:
[----:B------:R-:W-:Y:S05]  /*1060*/  BSYNC.RECONVERGENT B3 ;  /* 0x0000000000037941 */ /* 0x000fea0003800200 */
.L_x_35:
[----:B------:R-:W-:Y:S05]  /*1070*/  BRA `(.L_x_39) ;  /* 0x0000000000207947 */ /* 0x000fea0003800000 */
.L_x_34:
[----:B------:R-:W-:-:S04]  /*1080*/  LOP3.LUT R7, R10, 0x80000000, R7, 0x48, !PT ;  /* 0x800000000a077812 */ /* 0x000fc800078e4807 */
[----:B------:R-:W-:Y:S01]  /*1090*/  LOP3.LUT R7, R7, 0x7f800000, RZ, 0xfc, !PT ;  /* 0x7f80000007077812 */ /* 0x000fe200078efcff */
[----:B------:R-:W-:Y:S06]  /*10a0*/  BRA `(.L_x_39) ;  /* 0x0000000000147947 */ /* 0x000fec0003800000 */
.L_x_33:
[----:B------:R-:W-:Y:S01]  /*10b0*/  LOP3.LUT R7, R10, 0x80000000, R7, 0x48, !PT ;  /* 0x800000000a077812 */ /* 0x000fe200078e4807 */
[----:B------:R-:W-:Y:S06]  /*10c0*/  BRA `(.L_x_39) ;  /* 0x00000000000c7947 */ /* 0x000fec0003800000 */
.L_x_32:
[----:B------:R-:W0:Y:S01]  /*10d0*/  MUFU.RSQ R7, -QNAN ;  /* 0xffc0000000077908 */ /* 0x000e220000001400 */
[----:B------:R-:W-:Y:S05]  /*10e0*/  BRA `(.L_x_39) ;  /* 0x0000000000047947 */ /* 0x000fea0003800000 */
.L_x_31:
[----:B------:R-:W-:-:S07]  /*10f0*/  FADD.FTZ R7, R0, 4 ;  /* 0x4080000000077421 */ /* 0x000fce0000010000 */
.L_x_39:
[----:B------:R-:W-:Y:S05]  /*1100*/  BSYNC.RECONVERGENT B1 ;  /* 0x0000000000017941 */ /* 0x000fea0003800200 */
.L_x_28:
[----:B------:R-:W-:-:S04]  /*1110*/  IMAD.MOV.U32 R9, RZ, RZ, 0x0 ;  /* 0x00000000ff097424 */ /* 0x000fc800078e00ff */
[----:B0-----:R-:W-:Y:S05]  /*1120*/  RET.REL.NODEC R8 `(_Z8ReducePIPfi) ;  /* 0xffffffec08b47950 */ /* 0x001fea0003c3ffff */
.L_x_40:
        /* <DEDUP_REMOVED lines=13> */
.L_x_43:


//--------------------- .nv.global.init           --------------------------
	.section	.nv.global.init,"aw",@progbits
.nv.global.init:
	.type		$str,@object
	.size		$str,(.L_0 - $str)
$str:
        /*0000*/ 	.byte	0x25, 0x64, 0x2c, 0x25, 0x66, 0x0a, 0x00
.L_0:


//--------------------- .nv.shared._Z9ReducePI2PfiS_ --------------------------
	.section	.nv.shared._Z9ReducePI2PfiS_,"aw",@nobits
	.sectionflags	@""
	.align	16
	.zero		1024


//--------------------- .nv.shared.reserved.0     --------------------------
	.section	.nv.shared.reserved.0,"aw",@nobits
	.weak		__nv_reservedSMEM_offset_0_alias
	.size		__nv_reservedSMEM_offset_0_alias, 0, 64
	.other		__nv_reservedSMEM_offset_0_alias,@"STO_CUDA_RESERVED_SHARED STV_DEFAULT"
__nv_reservedSMEM_offset_0_alias:
	.zero		0
	.zero		64


//--------------------- .nv.shared._Z8ReducePIPfi --------------------------
	.section	.nv.shared._Z8ReducePIPfi,"aw",@nobits
	.sectionflags	@""
	.align	16
	.zero		1024


//--------------------- .nv.constant0._Z9ReducePI2PfiS_ --------------------------
	.section	.nv.constant0._Z9ReducePI2PfiS_,"a",@progbits
	.sectionflags	@""
	.align	4
.nv.constant0._Z9ReducePI2PfiS_:
	.zero		920


//--------------------- .nv.constant0._Z8ReducePIPfi --------------------------
	.section	.nv.constant0._Z8ReducePIPfi,"a",@progbits
	.sectionflags	@""
	.align	4
.nv.constant0._Z8ReducePIPfi:
	.zero		908


//--------------------- SYMBOLS --------------------------

	.type		.nv.reservedSmem.offset0,@object
	.size		.nv.reservedSmem.offset0,0x4
	.type		.nv.reservedSmem.cap,@object
	.size		.nv.reservedSmem.cap,0x4
	.type		vprintf,@function
